// auto-generated by cutlass_sweep.gemm — config: {"arch": "sm_90", "cluster_m": 4, "cluster_n": 2, "dtype": "tf32", "dtype_b": "tf32", "layout": "nt", "stages": 0, "tile_k": 32, "tile_m": 128, "tile_n": 128}
#include "cutlass/cutlass.h"
#include "cutlass/gemm/collective/collective_builder.hpp"
#include "cutlass/gemm/device/gemm_universal_adapter.h"
#include "cutlass/gemm/kernel/gemm_universal.hpp"
#include "cutlass/epilogue/collective/collective_builder.hpp"

using ElemA = cutlass::tfloat32_t;
using ElemB = cutlass::tfloat32_t;
using ElemCD = cutlass::tfloat32_t;
using Acc  = float;
using TileShape    = cute::Shape<cute::_128, cute::_128, cute::_32>;
using ClusterShape = cute::Shape<cute::_4, cute::_2, cute::_1>;

using CollectiveEpilogue = typename cutlass::epilogue::collective::CollectiveBuilder<
    cutlass::arch::Sm90, cutlass::arch::OpClassTensorOp,
    TileShape, ClusterShape,
    cutlass::epilogue::collective::EpilogueTileAuto,
    Acc, Acc,
    ElemCD, cutlass::layout::RowMajor, 128 / cutlass::sizeof_bits<ElemCD>::value,
    ElemCD, cutlass::layout::RowMajor, 128 / cutlass::sizeof_bits<ElemCD>::value,
    cutlass::epilogue::collective::EpilogueScheduleAuto
  >::CollectiveOp;

using CollectiveMainloop = typename cutlass::gemm::collective::CollectiveBuilder<
    cutlass::arch::Sm90, cutlass::arch::OpClassTensorOp,
    ElemA, cutlass::layout::RowMajor, 128 / cutlass::sizeof_bits<ElemA>::value,
    ElemB, cutlass::layout::ColumnMajor, 128 / cutlass::sizeof_bits<ElemB>::value,
    Acc,
    TileShape, ClusterShape,
    cutlass::gemm::collective::StageCountAutoCarveout<static_cast<int>(sizeof(typename CollectiveEpilogue::SharedStorage))>,
    cutlass::gemm::collective::KernelScheduleAuto
  >::CollectiveOp;

using GemmKernel = cutlass::gemm::kernel::GemmUniversal<
    cute::Shape<int,int,int,int>,
    CollectiveMainloop,
    CollectiveEpilogue
>;
using Gemm = cutlass::gemm::device::GemmUniversalAdapter<GemmKernel>;

// Force the device kernel symbol into the cubin without needing a host main.
auto* _anchor = &cutlass::device_kernel<GemmKernel>;


// ===== COMPILED SASS (sm_90a) =====

	.target	sm_90a

	.elftype	@"ET_EXEC"


//--------------------- .note.nv.tkinfo           --------------------------
	.section	.note.nv.tkinfo,"",@"SHT_NOTE"
	.sectionflags	@"SHF_NOTE_NV_TKINFO"
	.tkinfo
        /*0018*/ 	.word	0x00000002
        /*0030*/ 	.string	""
        /*0030*/ 	.string	"ptxas"
        /*0030*/ 	.string	"Cuda compilation tools, release 13.0, V13.0.88"
        /*0030*/ 	.string	"Build cuda_13.0.r13.0/compiler.36424714_0"
        /*0030*/ 	.string	"-arch sm_90a -m 64 "



//--------------------- .note.nv.cuinfo           --------------------------
	.section	.note.nv.cuinfo,"",@"SHT_NOTE"
	.sectionflags	@"SHF_NOTE_NV_CUINFO"
        /*0018*/ 	.short	0x0002
        /*001a*/ 	.short	0x005a
        /*001c*/ 	.short	0x0082
	.zero		2


//--------------------- .nv.info                  --------------------------
	.section	.nv.info,"",@"SHT_CUDA_INFO"
	.align	4


	//----- nvinfo : EIATTR_REGCOUNT
	.align		4
        /*0000*/ 	.byte	0x04, 0x2f
        /*0002*/ 	.short	(.L_15 - .L_14)
	.align		4
.L_14:
        /*0004*/ 	.word	index@(_ZN7cutlass13device_kernelINS_4gemm6kernel13GemmUniversalIN4cute5tupleIJiiiiEEENS1_10collective13CollectiveMmaINS1_34MainloopSm90TmaGmmaWarpSpecializedILi7ENS5_IJNS4_1CILi4EEENSA_ILi2EEENSA_ILi1EEEEEENS1_35KernelTmaWarpSpecializedCooperativeEEENS5_IJNSA_ILi128EEESH_NSA_ILi32EEEEEENS_10tfloat32_tENS5_IJlSD_lEEESK_SL_NS4_8TiledMMAINS4_8MMA_AtomIJNS4_4SM904GMMA30MMA_64x128x8_F32TF32TF32_SS_TNILNSP_7ScaleInE1ELSR_1EEEEEENS4_6LayoutINS5_IJSC_SD_SD_EEENS5_IJSD_NSA_ILi0EEESW_EEEEENS5_IJNS4_10UnderscoreESZ_SZ_EEEEENS4_23SM90_TMA_LOAD_MULTICASTENS4_14ComposedLayoutINS4_7SwizzleILi3ELi4ELi3EEENS4_18smem_ptr_flag_bitsILi32EEENSU_INS5_IJNSA_ILi8EEESI_EEENS5_IJSI_SD_EEEEEEEvNS4_8identityES12_S1C_vS1D_EENS_8epilogue10collective6detail29Sm90TmaWarpSpecializedAdapterINS1G_15DefaultEpilogueISK_SL_SL_NS1F_6thread17LinearCombinationISK_Li1EffLNS1K_9ScaleType4KindE0ELNS_15FloatRoundStyleE2ESK_EENS1_15EpilogueDefaultEEEEEvvEEEEvNT_6ParamsE)
        /*0008*/ 	.word	0x000000a8


	//----- nvinfo : EIATTR_FRAME_SIZE
	.align		4
.L_15:
        /*000c*/ 	.byte	0x04, 0x11
        /*000e*/ 	.short	(.L_17 - .L_16)
	.align		4
.L_16:
        /*0010*/ 	.word	index@(_ZN7cutlass13device_kernelINS_4gemm6kernel13GemmUniversalIN4cute5tupleIJiiiiEEENS1_10collective13CollectiveMmaINS1_34MainloopSm90TmaGmmaWarpSpecializedILi7ENS5_IJNS4_1CILi4EEENSA_ILi2EEENSA_ILi1EEEEEENS1_35KernelTmaWarpSpecializedCooperativeEEENS5_IJNSA_ILi128EEESH_NSA_ILi32EEEEEENS_10tfloat32_tENS5_IJlSD_lEEESK_SL_NS4_8TiledMMAINS4_8MMA_AtomIJNS4_4SM904GMMA30MMA_64x128x8_F32TF32TF32_SS_TNILNSP_7ScaleInE1ELSR_1EEEEEENS4_6LayoutINS5_IJSC_SD_SD_EEENS5_IJSD_NSA_ILi0EEESW_EEEEENS5_IJNS4_10UnderscoreESZ_SZ_EEEEENS4_23SM90_TMA_LOAD_MULTICASTENS4_14ComposedLayoutINS4_7SwizzleILi3ELi4ELi3EEENS4_18smem_ptr_flag_bitsILi32EEENSU_INS5_IJNSA_ILi8EEESI_EEENS5_IJSI_SD_EEEEEEEvNS4_8identityES12_S1C_vS1D_EENS_8epilogue10collective6detail29Sm90TmaWarpSpecializedAdapterINS1G_15DefaultEpilogueISK_SL_SL_NS1F_6thread17LinearCombinationISK_Li1EffLNS1K_9ScaleType4KindE0ELNS_15FloatRoundStyleE2ESK_EENS1_15EpilogueDefaultEEEEEvvEEEEvNT_6ParamsE)
        /*0014*/ 	.word	0x00000000


	//----- nvinfo : EIATTR_MIN_STACK_SIZE
	.align		4
.L_17:
        /*0018*/ 	.byte	0x04, 0x12
        /*001a*/ 	.short	(.L_19 - .L_18)
	.align		4
.L_18:
        /*001c*/ 	.word	index@(_ZN7cutlass13device_kernelINS_4gemm6kernel13GemmUniversalIN4cute5tupleIJiiiiEEENS1_10collective13CollectiveMmaINS1_34MainloopSm90TmaGmmaWarpSpecializedILi7ENS5_IJNS4_1CILi4EEENSA_ILi2EEENSA_ILi1EEEEEENS1_35KernelTmaWarpSpecializedCooperativeEEENS5_IJNSA_ILi128EEESH_NSA_ILi32EEEEEENS_10tfloat32_tENS5_IJlSD_lEEESK_SL_NS4_8TiledMMAINS4_8MMA_AtomIJNS4_4SM904GMMA30MMA_64x128x8_F32TF32TF32_SS_TNILNSP_7ScaleInE1ELSR_1EEEEEENS4_6LayoutINS5_IJSC_SD_SD_EEENS5_IJSD_NSA_ILi0EEESW_EEEEENS5_IJNS4_10UnderscoreESZ_SZ_EEEEENS4_23SM90_TMA_LOAD_MULTICASTENS4_14ComposedLayoutINS4_7SwizzleILi3ELi4ELi3EEENS4_18smem_ptr_flag_bitsILi32EEENSU_INS5_IJNSA_ILi8EEESI_EEENS5_IJSI_SD_EEEEEEEvNS4_8identityES12_S1C_vS1D_EENS_8epilogue10collective6detail29Sm90TmaWarpSpecializedAdapterINS1G_15DefaultEpilogueISK_SL_SL_NS1F_6thread17LinearCombinationISK_Li1EffLNS1K_9ScaleType4KindE0ELNS_15FloatRoundStyleE2ESK_EENS1_15EpilogueDefaultEEEEEvvEEEEvNT_6ParamsE)
        /*0020*/ 	.word	0x00000000
.L_19:


//--------------------- .nv.compat                --------------------------
	.section	.nv.compat,"",@"SHT_CUDA_COMPAT_INFO"
	.align	4
        /*0000*/ 	.byte	0x02, 0x09, 0x01, 0x00, 0x02, 0x02, 0x04, 0x00, 0x02, 0x05, 0x05, 0x00, 0x03, 0x07, 0x01, 0x01
        /*0010*/ 	.byte	0x02, 0x03, 0x01, 0x00, 0x02, 0x06, 0x01, 0x00, 0x04, 0x0b, 0x08, 0x00, 0x00, 0x00, 0x00, 0x00
        /*0020*/ 	.byte	0x00, 0x00, 0x00, 0x00


//--------------------- .nv.info._ZN7cutlass13device_kernelINS_4gemm6kernel13GemmUniversalIN4cute5tupleIJiiiiEEENS1_10collective13CollectiveMmaINS1_34MainloopSm90TmaGmmaWarpSpecializedILi7ENS5_IJNS4_1CILi4EEENSA_ILi2EEENSA_ILi1EEEEEENS1_35KernelTmaWarpSpecializedCooperativeEEENS5_IJNSA_ILi128EEESH_NSA_ILi32EEEEEENS_10tfloat32_tENS5_IJlSD_lEEESK_SL_NS4_8TiledMMAINS4_8MMA_AtomIJNS4_4SM904GMMA30MMA_64x128x8_F32TF32TF32_SS_TNILNSP_7ScaleInE1ELSR_1EEEEEENS4_6LayoutINS5_IJSC_SD_SD_EEENS5_IJSD_NSA_ILi0EEESW_EEEEENS5_IJNS4_10UnderscoreESZ_SZ_EEEEENS4_23SM90_TMA_LOAD_MULTICASTENS4_14ComposedLayoutINS4_7SwizzleILi3ELi4ELi3EEENS4_18smem_ptr_flag_bitsILi32EEENSU_INS5_IJNSA_ILi8EEESI_EEENS5_IJSI_SD_EEEEEEEvNS4_8identityES12_S1C_vS1D_EENS_8epilogue10collective6detail29Sm90TmaWarpSpecializedAdapterINS1G_15DefaultEpilogueISK_SL_SL_NS1F_6thread17LinearCombinationISK_Li1EffLNS1K_9ScaleType4KindE0ELNS_15FloatRoundStyleE2ESK_EENS1_15EpilogueDefaultEEEEEvvEEEEvNT_6ParamsE --------------------------
	.section	.nv.info._ZN7cutlass13device_kernelINS_4gemm6kernel13GemmUniversalIN4cute5tupleIJiiiiEEENS1_10collective13CollectiveMmaINS1_34MainloopSm90TmaGmmaWarpSpecializedILi7ENS5_IJNS4_1CILi4EEENSA_ILi2EEENSA_ILi1EEEEEENS1_35KernelTmaWarpSpecializedCooperativeEEENS5_IJNSA_ILi128EEESH_NSA_ILi32EEEEEENS_10tfloat32_tENS5_IJlSD_lEEESK_SL_NS4_8TiledMMAINS4_8MMA_AtomIJNS4_4SM904GMMA30MMA_64x128x8_F32TF32TF32_SS_TNILNSP_7ScaleInE1ELSR_1EEEEEENS4_6LayoutINS5_IJSC_SD_SD_EEENS5_IJSD_NSA_ILi0EEESW_EEEEENS5_IJNS4_10UnderscoreESZ_SZ_EEEEENS4_23SM90_TMA_LOAD_MULTICASTENS4_14ComposedLayoutINS4_7SwizzleILi3ELi4ELi3EEENS4_18smem_ptr_flag_bitsILi32EEENSU_INS5_IJNSA_ILi8EEESI_EEENS5_IJSI_SD_EEEEEEEvNS4_8identityES12_S1C_vS1D_EENS_8epilogue10collective6detail29Sm90TmaWarpSpecializedAdapterINS1G_15DefaultEpilogueISK_SL_SL_NS1F_6thread17LinearCombinationISK_Li1EffLNS1K_9ScaleType4KindE0ELNS_15FloatRoundStyleE2ESK_EENS1_15EpilogueDefaultEEEEEvvEEEEvNT_6ParamsE,"",@"SHT_CUDA_INFO"
	.sectionflags	@""
	.align	4


	//----- nvinfo : EIATTR_CUDA_API_VERSION
	.align		4
        /*0000*/ 	.byte	0x04, 0x37
        /*0002*/ 	.short	(.L_21 - .L_20)
.L_20:
        /*0004*/ 	.word	0x00000082


	//----- nvinfo : EIATTR_KPARAM_INFO
	.align		4
.L_21:
        /*0008*/ 	.byte	0x04, 0x17
        /*000a*/ 	.short	(.L_23 - .L_22)
.L_22:
        /*000c*/ 	.word	0x00000000
        /*0010*/ 	.short	0x0000
        /*0012*/ 	.short	0x0070
        /*0014*/ 	.byte	0x00, 0xf0, 0x01, 0x10


	//----- nvinfo : EIATTR_SPARSE_MMA_MASK
	.align		4
.L_23:
        /*0018*/ 	.byte	0x03, 0x50
        /*001a*/ 	.short	0x0000


	//----- nvinfo : EIATTR_MAXREG_COUNT
	.align		4
        /*001c*/ 	.byte	0x03, 0x1b
        /*001e*/ 	.short	0x00a8


	//----- nvinfo : EIATTR_NUM_BARRIERS
	.align		4
        /*0020*/ 	.byte	0x02, 0x4c
        /*0022*/ 	.byte	0x01
	.zero		1


	//----- nvinfo : EIATTR_EXTERNS
	.align		4
        /*0024*/ 	.byte	0x04, 0x0f
        /*0026*/ 	.short	(.L_25 - .L_24)


	//   ....[0]....
	.align		4
.L_24:
        /*0028*/ 	.word	index@(__assertfail)


	//----- nvinfo : EIATTR_MERCURY_ISA_VERSION
	.align		4
.L_25:
        /*002c*/ 	.byte	0x03, 0x5f
        /*002e*/ 	.short	0x0101


	//----- nvinfo : EIATTR_INT_WARP_WIDE_INSTR_OFFSETS
	.align		4
        /*0030*/ 	.byte	0x04, 0x31
        /*0032*/ 	.short	(.L_27 - .L_26)


	//   ....[0]....
.L_26:
        /*0034*/ 	.word	0x00000540


	//   ....[1]....
        /*0038*/ 	.word	0x00000560


	//   ....[2]....
        /*003c*/ 	.word	0x00000710


	//----- nvinfo : EIATTR_COOP_GROUP_MASK_REGIDS
	.align		4
.L_27:
        /*0040*/ 	.byte	0x04, 0x29
        /*0042*/ 	.short	(.L_29 - .L_28)


	//   ....[0]....
.L_28:
        /*0044*/ 	.word	0xffffffff


	//   ....[1]....
        /*0048*/ 	.word	0xffffffff


	//   ....[2]....
        /*004c*/ 	.word	0xffffffff


	//   ....[3]....
        /*0050*/ 	.word	0xffffffff


	//   ....[4]....
        /*0054*/ 	.word	0xffffffff


	//   ....[5]....
        /*0058*/ 	.word	0xffffffff


	//----- nvinfo : EIATTR_COOP_GROUP_INSTR_OFFSETS
	.align		4
.L_29:
        /*005c*/ 	.byte	0x04, 0x28
        /*005e*/ 	.short	(.L_31 - .L_30)


	//   ....[0]....
.L_30:
        /*0060*/ 	.word	0x00000060


	//   ....[1]....
        /*0064*/ 	.word	0x00000070


	//   ....[2]....
        /*0068*/ 	.word	0x00000130


	//   ....[3]....
        /*006c*/ 	.word	0x00000360


	//   ....[4]....
        /*0070*/ 	.word	0x00000880


	//   ....[5]....
        /*0074*/ 	.word	0x00001500


	//----- nvinfo : EIATTR_REG_RECONFIG
	.align		4
.L_31:
        /*0078*/ 	.byte	0x01, 0x54
	.zero		2


	//----- nvinfo : EIATTR_SYSCALL_OFFSETS
	.align		4
        /*007c*/ 	.byte	0x04, 0x46
        /*007e*/ 	.short	(.L_33 - .L_32)


	//   ....[0]....
.L_32:
        /*0080*/ 	.word	0x000016f0


	//----- nvinfo : EIATTR_MBARRIER_INSTR_OFFSETS
	.align		4
.L_33:
        /*0084*/ 	.byte	0x04, 0x39
        /*0086*/ 	.short	(.L_35 - .L_34)


	//   ....[0]....
.L_34:
        /*0088*/ 	.word	0x00000250
        /*008c*/ 	.word	0x000000ff
        /*0090*/ 	.word	0x00000000
        /*0094*/ 	.short	0x0100
        /*0096*/ 	.byte	0x08
	.zero		1


	//   ....[1]....
        /*0098*/ 	.word	0x00000260
        /*009c*/ 	.word	0x000000ff
        /*00a0*/ 	.word	0x00000038
        /*00a4*/ 	.short	0x0100
        /*00a6*/ 	.byte	0x08
	.zero		1


	//   ....[2]....
        /*00a8*/ 	.word	0x00000270
        /*00ac*/ 	.word	0x000000ff
        /*00b0*/ 	.word	0x00000008
        /*00b4*/ 	.short	0x0100
        /*00b6*/ 	.byte	0x08
	.zero		1


	//   ....[3]....
        /*00b8*/ 	.word	0x00000280
        /*00bc*/ 	.word	0x000000ff
        /*00c0*/ 	.word	0x00000040
        /*00c4*/ 	.short	0x0100
        /*00c6*/ 	.byte	0x08
	.zero		1


	//   ....[4]....
        /*00c8*/ 	.word	0x00000290
        /*00cc*/ 	.word	0x000000ff
        /*00d0*/ 	.word	0x00000010
        /*00d4*/ 	.short	0x0100
        /*00d6*/ 	.byte	0x08
	.zero		1


	//   ....[5]....
        /*00d8*/ 	.word	0x000002a0
        /*00dc*/ 	.word	0x000000ff
        /*00e0*/ 	.word	0x00000048
        /*00e4*/ 	.short	0x0100
        /*00e6*/ 	.byte	0x08
	.zero		1


	//   ....[6]....
        /*00e8*/ 	.word	0x000002b0
        /*00ec*/ 	.word	0x000000ff
        /*00f0*/ 	.word	0x00000018
        /*00f4*/ 	.short	0x0100
        /*00f6*/ 	.byte	0x08
	.zero		1


	//   ....[7]....
        /*00f8*/ 	.word	0x000002c0
        /*00fc*/ 	.word	0x000000ff
        /*0100*/ 	.word	0x00000050
        /*0104*/ 	.short	0x0100
        /*0106*/ 	.byte	0x08
	.zero		1


	//   ....[8]....
        /*0108*/ 	.word	0x000002d0
        /*010c*/ 	.word	0x000000ff
        /*0110*/ 	.word	0x00000020
        /*0114*/ 	.short	0x0100
        /*0116*/ 	.byte	0x08
	.zero		1


	//   ....[9]....
        /*0118*/ 	.word	0x000002e0
        /*011c*/ 	.word	0x000000ff
        /*0120*/ 	.word	0x00000058
        /*0124*/ 	.short	0x0100
        /*0126*/ 	.byte	0x08
	.zero		1


	//   ....[10]....
        /*0128*/ 	.word	0x000002f0
        /*012c*/ 	.word	0x000000ff
        /*0130*/ 	.word	0x00000028
        /*0134*/ 	.short	0x0100
        /*0136*/ 	.byte	0x08
	.zero		1


	//   ....[11]....
        /*0138*/ 	.word	0x00000300
        /*013c*/ 	.word	0x000000ff
        /*0140*/ 	.word	0x00000060
        /*0144*/ 	.short	0x0100
        /*0146*/ 	.byte	0x08
	.zero		1


	//   ....[12]....
        /*0148*/ 	.word	0x00000310
        /*014c*/ 	.word	0x000000ff
        /*0150*/ 	.word	0x00000030
        /*0154*/ 	.short	0x0100
        /*0156*/ 	.byte	0x08
	.zero		1


	//   ....[13]....
        /*0158*/ 	.word	0x00000320
        /*015c*/ 	.word	0x000000ff
        /*0160*/ 	.word	0x00000068
        /*0164*/ 	.short	0x0100
        /*0166*/ 	.byte	0x08
	.zero		1


	//   ....[14]....
        /*0168*/ 	.word	0x00000790
        /*016c*/ 	.word	0x000000ff
        /*0170*/ 	.word	0x00000080
        /*0174*/ 	.short	0x0100
        /*0176*/ 	.byte	0x06
	.zero		1


	//   ....[15]....
        /*0178*/ 	.word	0x00000830
        /*017c*/ 	.word	0x000000ff
        /*0180*/ 	.word	0x00000088
        /*0184*/ 	.short	0x0100
        /*0186*/ 	.byte	0x06
	.zero		1


	//   ....[16]....
        /*0188*/ 	.word	0x000017b0
        /*018c*/ 	.word	0x00000003
        /*0190*/ 	.word	0x00000000
        /*0194*/ 	.short	0x010a
        /*0196*/ 	.byte	0x3f
	.zero		1


	//   ....[17]....
        /*0198*/ 	.word	0x00001810
        /*019c*/ 	.word	0x00000003
        /*01a0*/ 	.word	0x00000000
        /*01a4*/ 	.short	0x010a
        /*01a6*/ 	.byte	0x3f
	.zero		1


	//   ....[18]....
        /*01a8*/ 	.word	0x00001b90
        /*01ac*/ 	.word	0x00000005
        /*01b0*/ 	.word	0x00000000
        /*01b4*/ 	.short	0x010a
        /*01b6*/ 	.byte	0x3f
	.zero		1


	//   ....[19]....
        /*01b8*/ 	.word	0x00001bd0
        /*01bc*/ 	.word	0x00000005
        /*01c0*/ 	.word	0x00000000
        /*01c4*/ 	.short	0x010a
        /*01c6*/ 	.byte	0x3f
	.zero		1


	//   ....[20]....
        /*01c8*/ 	.word	0x00001e30
        /*01cc*/ 	.word	0x00000004
        /*01d0*/ 	.word	0x00000000
        /*01d4*/ 	.short	0x0101
        /*01d6*/ 	.byte	0x3f
	.zero		1


	//   ....[21]....
        /*01d8*/ 	.word	0x00002050
        /*01dc*/ 	.word	0x00000000
        /*01e0*/ 	.word	0x00000000
        /*01e4*/ 	.short	0x0101
        /*01e6*/ 	.byte	0x3f
	.zero		1


	//   ....[22]....
        /*01e8*/ 	.word	0x000072a0
        /*01ec*/ 	.word	0x00000015
        /*01f0*/ 	.word	0x00000038
        /*01f4*/ 	.short	0x010a
        /*01f6*/ 	.byte	0x3f
	.zero		1


	//   ....[23]....
        /*01f8*/ 	.word	0x000076c0
        /*01fc*/ 	.word	0x00000006
        /*0200*/ 	.word	0x00000088
        /*0204*/ 	.short	0x0101
        /*0206*/ 	.byte	0x3f
	.zero		1


	//   ....[24]....
        /*0208*/ 	.word	0x00007dc0
        /*020c*/ 	.word	0x00000007
        /*0210*/ 	.word	0x00000000
        /*0214*/ 	.short	0x010a
        /*0216*/ 	.byte	0x3f
	.zero		1


	//   ....[25]....
        /*0218*/ 	.word	0x00007e40
        /*021c*/ 	.word	0x00000008
        /*0220*/ 	.word	0x00000000
        /*0224*/ 	.short	0x010a
        /*0226*/ 	.byte	0x3f
	.zero		1


	//   ....[26]....
        /*0228*/ 	.word	0x00007ed0
        /*022c*/ 	.word	0x00000009
        /*0230*/ 	.word	0x00000000
        /*0234*/ 	.short	0x010a
        /*0236*/ 	.byte	0x3f
	.zero		1


	//   ....[27]....
        /*0238*/ 	.word	0x00007f60
        /*023c*/ 	.word	0x00000008
        /*0240*/ 	.word	0x00000000
        /*0244*/ 	.short	0x010a
        /*0246*/ 	.byte	0x3f
	.zero		1


	//   ....[28]....
        /*0248*/ 	.word	0x00007ff0
        /*024c*/ 	.word	0x00000009
        /*0250*/ 	.word	0x00000000
        /*0254*/ 	.short	0x010a
        /*0256*/ 	.byte	0x3f
	.zero		1


	//   ....[29]....
        /*0258*/ 	.word	0x00008080
        /*025c*/ 	.word	0x00000006
        /*0260*/ 	.word	0x00000000
        /*0264*/ 	.short	0x010a
        /*0266*/ 	.byte	0x3f
	.zero		1


	//   ....[30]....
        /*0268*/ 	.word	0x00008110
        /*026c*/ 	.word	0x00000003
        /*0270*/ 	.word	0x00000000
        /*0274*/ 	.short	0x010a
        /*0276*/ 	.byte	0x3f
	.zero		1


	//   ....[31]....
        /*0278*/ 	.word	0x00008170
        /*027c*/ 	.word	0x00000003
        /*0280*/ 	.word	0x00000000
        /*0284*/ 	.short	0x010a
        /*0286*/ 	.byte	0x3f
	.zero		1


	//   ....[32]....
        /*0288*/ 	.word	0x000081c0
        /*028c*/ 	.word	0x00000005
        /*0290*/ 	.word	0x00000000
        /*0294*/ 	.short	0x010a
        /*0296*/ 	.byte	0x3f
	.zero		1


	//   ....[33]....
        /*0298*/ 	.word	0x00008290
        /*029c*/ 	.word	0x00000015
        /*02a0*/ 	.word	0x00000038
        /*02a4*/ 	.short	0x010a
        /*02a6*/ 	.byte	0x3f
	.zero		1


	//   ....[34]....
        /*02a8*/ 	.word	0x00008360
        /*02ac*/ 	.word	0x00000007
        /*02b0*/ 	.word	0x00000000
        /*02b4*/ 	.short	0x010a
        /*02b6*/ 	.byte	0x3f
	.zero		1


	//   ....[35]....
        /*02b8*/ 	.word	0x000083b0
        /*02bc*/ 	.word	0x00000008
        /*02c0*/ 	.word	0x00000000
        /*02c4*/ 	.short	0x010a
        /*02c6*/ 	.byte	0x3f
	.zero		1


	//   ....[36]....
        /*02c8*/ 	.word	0x00008400
        /*02cc*/ 	.word	0x00000009
        /*02d0*/ 	.word	0x00000000
        /*02d4*/ 	.short	0x010a
        /*02d6*/ 	.byte	0x3f
	.zero		1


	//   ....[37]....
        /*02d8*/ 	.word	0x00008450
        /*02dc*/ 	.word	0x00000008
        /*02e0*/ 	.word	0x00000000
        /*02e4*/ 	.short	0x010a
        /*02e6*/ 	.byte	0x3f
	.zero		1


	//   ....[38]....
        /*02e8*/ 	.word	0x000084a0
        /*02ec*/ 	.word	0x00000009
        /*02f0*/ 	.word	0x00000000
        /*02f4*/ 	.short	0x010a
        /*02f6*/ 	.byte	0x3f
	.zero		1


	//   ....[39]....
        /*02f8*/ 	.word	0x000084f0
        /*02fc*/ 	.word	0x00000006
        /*0300*/ 	.word	0x00000000
        /*0304*/ 	.short	0x010a
        /*0306*/ 	.byte	0x3f
	.zero		1


	//----- nvinfo : EIATTR_NUM_MBARRIERS
	.align		4
.L_35:
        /*0308*/ 	.byte	0x03, 0x38
        /*030a*/ 	.short	0x0010


	//----- nvinfo : EIATTR_EXIT_INSTR_OFFSETS
	.align		4
        /*030c*/ 	.byte	0x04, 0x1c
        /*030e*/ 	.short	(.L_37 - .L_36)


	//   ....[0]....
.L_36:
        /*0310*/ 	.word	0x00000a50


	//   ....[1]....
        /*0314*/ 	.word	0x00001260


	//   ....[2]....
        /*0318*/ 	.word	0x00006910


	//   ....[3]....
        /*031c*/ 	.word	0x00006e70


	//   ....[4]....
        /*0320*/ 	.word	0x00008160


	//----- nvinfo : EIATTR_MAX_THREADS
	.align		4
.L_37:
        /*0324*/ 	.byte	0x04, 0x05
        /*0326*/ 	.short	(.L_39 - .L_38)
.L_38:
        /*0328*/ 	.word	0x00000180
        /*032c*/ 	.word	0x00000001
        /*0330*/ 	.word	0x00000001


	//----- nvinfo : EIATTR_CRS_STACK_SIZE
	.align		4
.L_39:
        /*0334*/ 	.byte	0x04, 0x1e
        /*0336*/ 	.short	(.L_41 - .L_40)
.L_40:
        /*0338*/ 	.word	0x00000000


	//----- nvinfo : EIATTR_CBANK_PARAM_SIZE
	.align		4
.L_41:
        /*033c*/ 	.byte	0x03, 0x19
        /*033e*/ 	.short	0x0470


	//----- nvinfo : EIATTR_PARAM_CBANK
	.align		4
        /*0340*/ 	.byte	0x04, 0x0a
        /*0342*/ 	.short	(.L_43 - .L_42)
	.align		4
.L_42:
        /*0344*/ 	.word	index@(.nv.constant0._ZN7cutlass13device_kernelINS_4gemm6kernel13GemmUniversalIN4cute5tupleIJiiiiEEENS1_10collective13CollectiveMmaINS1_34MainloopSm90TmaGmmaWarpSpecializedILi7ENS5_IJNS4_1CILi4EEENSA_ILi2EEENSA_ILi1EEEEEENS1_35KernelTmaWarpSpecializedCooperativeEEENS5_IJNSA_ILi128EEESH_NSA_ILi32EEEEEENS_10tfloat32_tENS5_IJlSD_lEEESK_SL_NS4_8TiledMMAINS4_8MMA_AtomIJNS4_4SM904GMMA30MMA_64x128x8_F32TF32TF32_SS_TNILNSP_7ScaleInE1ELSR_1EEEEEENS4_6LayoutINS5_IJSC_SD_SD_EEENS5_IJSD_NSA_ILi0EEESW_EEEEENS5_IJNS4_10UnderscoreESZ_SZ_EEEEENS4_23SM90_TMA_LOAD_MULTICASTENS4_14ComposedLayoutINS4_7SwizzleILi3ELi4ELi3EEENS4_18smem_ptr_flag_bitsILi32EEENSU_INS5_IJNSA_ILi8EEESI_EEENS5_IJSI_SD_EEEEEEEvNS4_8identityES12_S1C_vS1D_EENS_8epilogue10collective6detail29Sm90TmaWarpSpecializedAdapterINS1G_15DefaultEpilogueISK_SL_SL_NS1F_6thread17LinearCombinationISK_Li1EffLNS1K_9ScaleType4KindE0ELNS_15FloatRoundStyleE2ESK_EENS1_15EpilogueDefaultEEEEEvvEEEEvNT_6ParamsE)
        /*0348*/ 	.short	0x0210
        /*034a*/ 	.short	0x0470


	//----- nvinfo : EIATTR_SW_WAR
	.align		4
.L_43:
        /*034c*/ 	.byte	0x04, 0x36
        /*034e*/ 	.short	(.L_45 - .L_44)
.L_44:
        /*0350*/ 	.word	0x00000008
.L_45:


//--------------------- .nv.callgraph             --------------------------
	.section	.nv.callgraph,"",@"SHT_CUDA_CALLGRAPH"
	.align	4
	.sectionentsize	8
	.align		4
        /*0000*/ 	.word	0x00000000
	.align		4
        /*0004*/ 	.word	0xffffffff
	.align		4
        /*0008*/ 	.word	index@(_ZN7cutlass13device_kernelINS_4gemm6kernel13GemmUniversalIN4cute5tupleIJiiiiEEENS1_10collective13CollectiveMmaINS1_34MainloopSm90TmaGmmaWarpSpecializedILi7ENS5_IJNS4_1CILi4EEENSA_ILi2EEENSA_ILi1EEEEEENS1_35KernelTmaWarpSpecializedCooperativeEEENS5_IJNSA_ILi128EEESH_NSA_ILi32EEEEEENS_10tfloat32_tENS5_IJlSD_lEEESK_SL_NS4_8TiledMMAINS4_8MMA_AtomIJNS4_4SM904GMMA30MMA_64x128x8_F32TF32TF32_SS_TNILNSP_7ScaleInE1ELSR_1EEEEEENS4_6LayoutINS5_IJSC_SD_SD_EEENS5_IJSD_NSA_ILi0EEESW_EEEEENS5_IJNS4_10UnderscoreESZ_SZ_EEEEENS4_23SM90_TMA_LOAD_MULTICASTENS4_14ComposedLayoutINS4_7SwizzleILi3ELi4ELi3EEENS4_18smem_ptr_flag_bitsILi32EEENSU_INS5_IJNSA_ILi8EEESI_EEENS5_IJSI_SD_EEEEEEEvNS4_8identityES12_S1C_vS1D_EENS_8epilogue10collective6detail29Sm90TmaWarpSpecializedAdapterINS1G_15DefaultEpilogueISK_SL_SL_NS1F_6thread17LinearCombinationISK_Li1EffLNS1K_9ScaleType4KindE0ELNS_15FloatRoundStyleE2ESK_EENS1_15EpilogueDefaultEEEEEvvEEEEvNT_6ParamsE)
	.align		4
        /*000c*/ 	.word	index@(__assertfail)
	.align		4
        /*0010*/ 	.word	0x00000000
	.align		4
        /*0014*/ 	.word	0xfffffffe
	.align		4
        /*0018*/ 	.word	0x00000000
	.align		4
        /*001c*/ 	.word	0xfffffffd
	.align		4
        /*0020*/ 	.word	0x00000000
	.align		4
        /*0024*/ 	.word	0xfffffffc


//--------------------- .nv.constant4             --------------------------
	.section	.nv.constant4,"a",@progbits
	.align	8
	.align		8
.nv.constant4:
        /*0000*/ 	.dword	__assertfail
	.align		8
        /*0008*/ 	.dword	__unnamed_1
	.align		8
        /*0010*/ 	.dword	_ZN40_INTERNAL_bdb5dfe5_4_k_cu_c960447b_333974cuda3std3__45__cpo5beginE
	.align		8
        /*0018*/ 	.dword	_ZN40_INTERNAL_bdb5dfe5_4_k_cu_c960447b_333974cuda3std3__45__cpo3endE
	.align		8
        /*0020*/ 	.dword	_ZN40_INTERNAL_bdb5dfe5_4_k_cu_c960447b_333974cuda3std3__45__cpo6cbeginE
	.align		8
        /*0028*/ 	.dword	_ZN40_INTERNAL_bdb5dfe5_4_k_cu_c960447b_333974cuda3std3__45__cpo4cendE
	.align		8
        /*0030*/ 	.dword	_ZN40_INTERNAL_bdb5dfe5_4_k_cu_c960447b_333974cuda3std3__442_GLOBAL__N__bdb5dfe5_4_k_cu_c960447b_333976ignoreE
	.align		8
        /*0038*/ 	.dword	_ZN40_INTERNAL_bdb5dfe5_4_k_cu_c960447b_333974cuda3std3__419piecewise_constructE
	.align		8
        /*0040*/ 	.dword	_ZN40_INTERNAL_bdb5dfe5_4_k_cu_c960447b_333974cuda3std3__48in_placeE
	.align		8
        /*0048*/ 	.dword	_ZN40_INTERNAL_bdb5dfe5_4_k_cu_c960447b_333974cuda3std6ranges3__45__cpo4swapE
	.align		8
        /*0050*/ 	.dword	_ZN40_INTERNAL_bdb5dfe5_4_k_cu_c960447b_333974cuda3std6ranges3__45__cpo9iter_moveE
	.align		8
        /*0058*/ 	.dword	_ZN40_INTERNAL_bdb5dfe5_4_k_cu_c960447b_333974cute7productE
	.align		8
        /*0060*/ 	.dword	_ZN40_INTERNAL_bdb5dfe5_4_k_cu_c960447b_333974cute1_E
	.align		8
        /*0068*/ 	.dword	$str$22
	.align		8
        /*0070*/ 	.dword	$str$23


//--------------------- .text._ZN7cutlass13device_kernelINS_4gemm6kernel13GemmUniversalIN4cute5tupleIJiiiiEEENS1_10collective13CollectiveMmaINS1_34MainloopSm90TmaGmmaWarpSpecializedILi7ENS5_IJNS4_1CILi4EEENSA_ILi2EEENSA_ILi1EEEEEENS1_35KernelTmaWarpSpecializedCooperativeEEENS5_IJNSA_ILi128EEESH_NSA_ILi32EEEEEENS_10tfloat32_tENS5_IJlSD_lEEESK_SL_NS4_8TiledMMAINS4_8MMA_AtomIJNS4_4SM904GMMA30MMA_64x128x8_F32TF32TF32_SS_TNILNSP_7ScaleInE1ELSR_1EEEEEENS4_6LayoutINS5_IJSC_SD_SD_EEENS5_IJSD_NSA_ILi0EEESW_EEEEENS5_IJNS4_10UnderscoreESZ_SZ_EEEEENS4_23SM90_TMA_LOAD_MULTICASTENS4_14ComposedLayoutINS4_7SwizzleILi3ELi4ELi3EEENS4_18smem_ptr_flag_bitsILi32EEENSU_INS5_IJNSA_ILi8EEESI_EEENS5_IJSI_SD_EEEEEEEvNS4_8identityES12_S1C_vS1D_EENS_8epilogue10collective6detail29Sm90TmaWarpSpecializedAdapterINS1G_15DefaultEpilogueISK_SL_SL_NS1F_6thread17LinearCombinationISK_Li1EffLNS1K_9ScaleType4KindE0ELNS_15FloatRoundStyleE2ESK_EENS1_15EpilogueDefaultEEEEEvvEEEEvNT_6ParamsE --------------------------
	.section	.text._ZN7cutlass13device_kernelINS_4gemm6kernel13GemmUniversalIN4cute5tupleIJiiiiEEENS1_10collective13CollectiveMmaINS1_34MainloopSm90TmaGmmaWarpSpecializedILi7ENS5_IJNS4_1CILi4EEENSA_ILi2EEENSA_ILi1EEEEEENS1_35KernelTmaWarpSpecializedCooperativeEEENS5_IJNSA_ILi128EEESH_NSA_ILi32EEEEEENS_10tfloat32_tENS5_IJlSD_lEEESK_SL_NS4_8TiledMMAINS4_8MMA_AtomIJNS4_4SM904GMMA30MMA_64x128x8_F32TF32TF32_SS_TNILNSP_7ScaleInE1ELSR_1EEEEEENS4_6LayoutINS5_IJSC_SD_SD_EEENS5_IJSD_NSA_ILi0EEESW_EEEEENS5_IJNS4_10UnderscoreESZ_SZ_EEEEENS4_23SM90_TMA_LOAD_MULTICASTENS4_14ComposedLayoutINS4_7SwizzleILi3ELi4ELi3EEENS4_18smem_ptr_flag_bitsILi32EEENSU_INS5_IJNSA_ILi8EEESI_EEENS5_IJSI_SD_EEEEEEEvNS4_8identityES12_S1C_vS1D_EENS_8epilogue10collective6detail29Sm90TmaWarpSpecializedAdapterINS1G_15DefaultEpilogueISK_SL_SL_NS1F_6thread17LinearCombinationISK_Li1EffLNS1K_9ScaleType4KindE0ELNS_15FloatRoundStyleE2ESK_EENS1_15EpilogueDefaultEEEEEvvEEEEvNT_6ParamsE,"ax",@progbits
	.align	128
.text._ZN7cutlass13device_kernelINS_4gemm6kernel13GemmUniversalIN4cute5tupleIJiiiiEEENS1_10collective13CollectiveMmaINS1_34MainloopSm90TmaGmmaWarpSpecializedILi7ENS5_IJNS4_1CILi4EEENSA_ILi2EEENSA_ILi1EEEEEENS1_35KernelTmaWarpSpecializedCooperativeEEENS5_IJNSA_ILi128EEESH_NSA_ILi32EEEEEENS_10tfloat32_tENS5_IJlSD_lEEESK_SL_NS4_8TiledMMAINS4_8MMA_AtomIJNS4_4SM904GMMA30MMA_64x128x8_F32TF32TF32_SS_TNILNSP_7ScaleInE1ELSR_1EEEEEENS4_6LayoutINS5_IJSC_SD_SD_EEENS5_IJSD_NSA_ILi0EEESW_EEEEENS5_IJNS4_10UnderscoreESZ_SZ_EEEEENS4_23SM90_TMA_LOAD_MULTICASTENS4_14ComposedLayoutINS4_7SwizzleILi3ELi4ELi3EEENS4_18smem_ptr_flag_bitsILi32EEENSU_INS5_IJNSA_ILi8EEESI_EEENS5_IJSI_SD_EEEEEEEvNS4_8identityES12_S1C_vS1D_EENS_8epilogue10collective6detail29Sm90TmaWarpSpecializedAdapterINS1G_15DefaultEpilogueISK_SL_SL_NS1F_6thread17LinearCombinationISK_Li1EffLNS1K_9ScaleType4KindE0ELNS_15FloatRoundStyleE2ESK_EENS1_15EpilogueDefaultEEEEEvvEEEEvNT_6ParamsE:
        .type           _ZN7cutlass13device_kernelINS_4gemm6kernel13GemmUniversalIN4cute5tupleIJiiiiEEENS1_10collective13CollectiveMmaINS1_34MainloopSm90TmaGmmaWarpSpecializedILi7ENS5_IJNS4_1CILi4EEENSA_ILi2EEENSA_ILi1EEEEEENS1_35KernelTmaWarpSpecializedCooperativeEEENS5_IJNSA_ILi128EEESH_NSA_ILi32EEEEEENS_10tfloat32_tENS5_IJlSD_lEEESK_SL_NS4_8TiledMMAINS4_8MMA_AtomIJNS4_4SM904GMMA30MMA_64x128x8_F32TF32TF32_SS_TNILNSP_7ScaleInE1ELSR_1EEEEEENS4_6LayoutINS5_IJSC_SD_SD_EEENS5_IJSD_NSA_ILi0EEESW_EEEEENS5_IJNS4_10UnderscoreESZ_SZ_EEEEENS4_23SM90_TMA_LOAD_MULTICASTENS4_14ComposedLayoutINS4_7SwizzleILi3ELi4ELi3EEENS4_18smem_ptr_flag_bitsILi32EEENSU_INS5_IJNSA_ILi8EEESI_EEENS5_IJSI_SD_EEEEEEEvNS4_8identityES12_S1C_vS1D_EENS_8epilogue10collective6detail29Sm90TmaWarpSpecializedAdapterINS1G_15DefaultEpilogueISK_SL_SL_NS1F_6thread17LinearCombinationISK_Li1EffLNS1K_9ScaleType4KindE0ELNS_15FloatRoundStyleE2ESK_EENS1_15EpilogueDefaultEEEEEvvEEEEvNT_6ParamsE,@function
        .size           _ZN7cutlass13device_kernelINS_4gemm6kernel13GemmUniversalIN4cute5tupleIJiiiiEEENS1_10collective13CollectiveMmaINS1_34MainloopSm90TmaGmmaWarpSpecializedILi7ENS5_IJNS4_1CILi4EEENSA_ILi2EEENSA_ILi1EEEEEENS1_35KernelTmaWarpSpecializedCooperativeEEENS5_IJNSA_ILi128EEESH_NSA_ILi32EEEEEENS_10tfloat32_tENS5_IJlSD_lEEESK_SL_NS4_8TiledMMAINS4_8MMA_AtomIJNS4_4SM904GMMA30MMA_64x128x8_F32TF32TF32_SS_TNILNSP_7ScaleInE1ELSR_1EEEEEENS4_6LayoutINS5_IJSC_SD_SD_EEENS5_IJSD_NSA_ILi0EEESW_EEEEENS5_IJNS4_10UnderscoreESZ_SZ_EEEEENS4_23SM90_TMA_LOAD_MULTICASTENS4_14ComposedLayoutINS4_7SwizzleILi3ELi4ELi3EEENS4_18smem_ptr_flag_bitsILi32EEENSU_INS5_IJNSA_ILi8EEESI_EEENS5_IJSI_SD_EEEEEEEvNS4_8identityES12_S1C_vS1D_EENS_8epilogue10collective6detail29Sm90TmaWarpSpecializedAdapterINS1G_15DefaultEpilogueISK_SL_SL_NS1F_6thread17LinearCombinationISK_Li1EffLNS1K_9ScaleType4KindE0ELNS_15FloatRoundStyleE2ESK_EENS1_15EpilogueDefaultEEEEEvvEEEEvNT_6ParamsE,(.L_x_205 - _ZN7cutlass13device_kernelINS_4gemm6kernel13GemmUniversalIN4cute5tupleIJiiiiEEENS1_10collective13CollectiveMmaINS1_34MainloopSm90TmaGmmaWarpSpecializedILi7ENS5_IJNS4_1CILi4EEENSA_ILi2EEENSA_ILi1EEEEEENS1_35KernelTmaWarpSpecializedCooperativeEEENS5_IJNSA_ILi128EEESH_NSA_ILi32EEEEEENS_10tfloat32_tENS5_IJlSD_lEEESK_SL_NS4_8TiledMMAINS4_8MMA_AtomIJNS4_4SM904GMMA30MMA_64x128x8_F32TF32TF32_SS_TNILNSP_7ScaleInE1ELSR_1EEEEEENS4_6LayoutINS5_IJSC_SD_SD_EEENS5_IJSD_NSA_ILi0EEESW_EEEEENS5_IJNS4_10UnderscoreESZ_SZ_EEEEENS4_23SM90_TMA_LOAD_MULTICASTENS4_14ComposedLayoutINS4_7SwizzleILi3ELi4ELi3EEENS4_18smem_ptr_flag_bitsILi32EEENSU_INS5_IJNSA_ILi8EEESI_EEENS5_IJSI_SD_EEEEEEEvNS4_8identityES12_S1C_vS1D_EENS_8epilogue10collective6detail29Sm90TmaWarpSpecializedAdapterINS1G_15DefaultEpilogueISK_SL_SL_NS1F_6thread17LinearCombinationISK_Li1EffLNS1K_9ScaleType4KindE0ELNS_15FloatRoundStyleE2ESK_EENS1_15EpilogueDefaultEEEEEvvEEEEvNT_6ParamsE)
        .other          _ZN7cutlass13device_kernelINS_4gemm6kernel13GemmUniversalIN4cute5tupleIJiiiiEEENS1_10collective13CollectiveMmaINS1_34MainloopSm90TmaGmmaWarpSpecializedILi7ENS5_IJNS4_1CILi4EEENSA_ILi2EEENSA_ILi1EEEEEENS1_35KernelTmaWarpSpecializedCooperativeEEENS5_IJNSA_ILi128EEESH_NSA_ILi32EEEEEENS_10tfloat32_tENS5_IJlSD_lEEESK_SL_NS4_8TiledMMAINS4_8MMA_AtomIJNS4_4SM904GMMA30MMA_64x128x8_F32TF32TF32_SS_TNILNSP_7ScaleInE1ELSR_1EEEEEENS4_6LayoutINS5_IJSC_SD_SD_EEENS5_IJSD_NSA_ILi0EEESW_EEEEENS5_IJNS4_10UnderscoreESZ_SZ_EEEEENS4_23SM90_TMA_LOAD_MULTICASTENS4_14ComposedLayoutINS4_7SwizzleILi3ELi4ELi3EEENS4_18smem_ptr_flag_bitsILi32EEENSU_INS5_IJNSA_ILi8EEESI_EEENS5_IJSI_SD_EEEEEEEvNS4_8identityES12_S1C_vS1D_EENS_8epilogue10collective6detail29Sm90TmaWarpSpecializedAdapterINS1G_15DefaultEpilogueISK_SL_SL_NS1F_6thread17LinearCombinationISK_Li1EffLNS1K_9ScaleType4KindE0ELNS_15FloatRoundStyleE2ESK_EENS1_15EpilogueDefaultEEEEEvvEEEEvNT_6ParamsE,@"STO_CUDA_ENTRY STV_DEFAULT"
_ZN7cutlass13device_kernelINS_4gemm6kernel13GemmUniversalIN4cute5tupleIJiiiiEEENS1_10collective13CollectiveMmaINS1_34MainloopSm90TmaGmmaWarpSpecializedILi7ENS5_IJNS4_1CILi4EEENSA_ILi2EEENSA_ILi1EEEEEENS1_35KernelTmaWarpSpecializedCooperativeEEENS5_IJNSA_ILi128EEESH_NSA_ILi32EEEEEENS_10tfloat32_tENS5_IJlSD_lEEESK_SL_NS4_8TiledMMAINS4_8MMA_AtomIJNS4_4SM904GMMA30MMA_64x128x8_F32TF32TF32_SS_TNILNSP_7ScaleInE1ELSR_1EEEEEENS4_6LayoutINS5_IJSC_SD_SD_EEENS5_IJSD_NSA_ILi0EEESW_EEEEENS5_IJNS4_10UnderscoreESZ_SZ_EEEEENS4_23SM90_TMA_LOAD_MULTICASTENS4_14ComposedLayoutINS4_7SwizzleILi3ELi4ELi3EEENS4_18smem_ptr_flag_bitsILi32EEENSU_INS5_IJNSA_ILi8EEESI_EEENS5_IJSI_SD_EEEEEEEvNS4_8identityES12_S1C_vS1D_EENS_8epilogue10collective6detail29Sm90TmaWarpSpecializedAdapterINS1G_15DefaultEpilogueISK_SL_SL_NS1F_6thread17LinearCombinationISK_Li1EffLNS1K_9ScaleType4KindE0ELNS_15FloatRoundStyleE2ESK_EENS1_15EpilogueDefaultEEEEEvvEEEEvNT_6ParamsE:
[----:B------:R-:W0:Y:S01]  /*0000*/  LDC R1, c[0x0][0x28] ;  /* 0x00000a00ff017b82 */ /* 0x000e220000000800 */
[----:B------:R-:W1:Y:S01]  /*0010*/  S2R R95, SR_TID.X ;  /* 0x00000000005f7919 */ /* 0x000e620000002100 */
[----:B------:R-:W-:Y:S01]  /*0020*/  ELECT P0, URZ, PT ;  /* 0x00000000003f782f */ /* 0x000fe20003800000 */
[----:B------:R-:W-:Y:S01]  /*0030*/  BSSY B0, `(.L_x_0) ;  /* 0x000000f000007945 */ /* 0x000fe20003800000 */
[--C-:B-1----:R-:W-:Y:S02]  /*0040*/  SHF.R.U32.HI R0, RZ, 0x5, R95.reuse ;  /* 0x00000005ff007819 */ /* 0x102fe4000001165f */
[----:B------:R-:W-:-:S03]  /*0050*/  SHF.R.U32.HI R7, RZ, 0x7, R95 ;  /* 0x00000007ff077819 */ /* 0x000fc6000001165f */
[----:B------:R-:W1:Y:S04]  /*0060*/  SHFL.IDX PT, R3, R0, RZ, 0x1f ;  /* 0x00001fff00037589 */ /* 0x000e6800000e0000 */
[----:B------:R2:W3:Y:S01]  /*0070*/  SHFL.IDX PT, R2, R7, RZ, 0x1f ;  /* 0x00001fff07027589 */ /* 0x0004e200000e0000 */
[----:B-1----:R-:W-:-:S13]  /*0080*/  ISETP.NE.OR P0, PT, R3, RZ, !P0 ;  /* 0x000000ff0300720c */ /* 0x002fda0004705670 */
[----:B0-23--:R-:W-:Y:S05]  /*0090*/  @P0 BRA `(.L_x_1) ;  /* 0x0000000000200947 */ /* 0x00dfea0003800000 */
[----:B------:R-:W-:Y:S02]  /*00a0*/  ULDC.64 UR4, c[0x0][0x198] ;  /* 0x0000660000047ab9 */ /* 0x000fe40000000a00 */
[----:B------:R-:W-:Y:S02]  /*00b0*/  UIADD3 UR6, UP0, UR4, 0xf0, URZ ;  /* 0x000000f004067890 */ /* 0x000fe4000ff1e03f */
[----:B------:R-:W-:Y:S02]  /*00c0*/  UIADD3 UR4, UP1, UR4, 0x1f0, URZ ;  /* 0x000001f004047890 */ /* 0x000fe4000ff3e03f */
[----:B------:R-:W-:Y:S02]  /*00d0*/  UIADD3.X UR7, URZ, UR5, URZ, UP0, !UPT ;  /* 0x000000053f077290 */ /* 0x000fe400087fe43f */
[----:B------:R-:W-:-:S07]  /*00e0*/  UIADD3.X UR5, URZ, UR5, URZ, UP1, !UPT ;  /* 0x000000053f057290 */ /* 0x000fce0008ffe43f */
[----:B------:R0:W-:Y:S02]  /*00f0*/  UTMACCTL.PF [UR6] ;  /* 0x00000000060079b9 */ /* 0x0001e40008040000 */
[----:B------:R0:W-:Y:S02]  /*0100*/  UTMACCTL.PF [UR4] ;  /* 0x00000000040079b9 */ /* 0x0001e40008040000 */
[----:B0-----:R-:W-:Y:S01]  /*0110*/  NOP ;  /* 0x0000000000007918 */ /* 0x001fe20000000000 */
.L_x_1:
[----:B------:R-:W-:Y:S05]  /*0120*/  BSYNC B0 ;  /* 0x0000000000007941 */ /* 0x000fea0003800000 */
.L_x_0:
[----:B------:R-:W0:Y:S01]  /*0130*/  SHFL.IDX PT, R5, R0, RZ, 0x1f ;  /* 0x00001fff00057589 */ /* 0x000e2200000e0000 */
[----:B------:R-:W-:-:S04]  /*0140*/  SHF.R.S32.HI R4, RZ, 0x1f, R95 ;  /* 0x0000001fff047819 */ /* 0x000fc8000001145f */
[----:B------:R-:W-:Y:S02]  /*0150*/  LEA.HI R4, R4, R95, RZ, 0x7 ;  /* 0x0000005f04047211 */ /* 0x000fe400078f38ff */
[----:B0-----:R-:W-:-:S13]  /*0160*/  ISETP.NE.AND P0, PT, R5, RZ, PT ;  /* 0x000000ff0500720c */ /* 0x001fda0003f05270 */
[----:B------:R-:W-:Y:S05]  /*0170*/  @P0 BRA `(.L_x_2) ;  /* 0x0000000000700947 */ /* 0x000fea0003800000 */
[----:B------:R-:W0:Y:S01]  /*0180*/  S2UR UR8, SR_CgaCtaId ;  /* 0x00000000000879c3 */ /* 0x000e220000008800 */
[----:B------:R-:W-:Y:S01]  /*0190*/  UMOV UR4, 0x400 ;  /* 0x0000040000047882 */ /* 0x000fe20000000000 */
[----:B------:R-:W-:Y:S01]  /*01a0*/  UMOV UR5, 0x1 ;  /* 0x0000000100057882 */ /* 0x000fe20000000000 */
[----:B------:R-:W-:Y:S01]  /*01b0*/  UMOV UR6, 0xa ;  /* 0x0000000a00067882 */ /* 0x000fe20000000000 */
[----:B------:R-:W-:Y:S01]  /*01c0*/  ELECT P0, URZ, PT ;  /* 0x00000000003f782f */ /* 0x000fe20003800000 */
[----:B------:R-:W-:-:S04]  /*01d0*/  UIADD3 UR6, -UR6, 0x100000, URZ ;  /* 0x0010000006067890 */ /* 0x000fc8000fffe13f */
[----:B------:R-:W-:Y:S02]  /*01e0*/  USHF.L.U32 UR7, UR6, 0xb, URZ ;  /* 0x0000000b06077899 */ /* 0x000fe4000800063f */
[----:B------:R-:W-:Y:S02]  /*01f0*/  USHF.L.U32 UR6, UR6, 0x1, URZ ;  /* 0x0000000106067899 */ /* 0x000fe4000800063f */
[----:B0-----:R-:W-:Y:S02]  /*0200*/  ULEA UR8, UR8, UR4, 0x18 ;  /* 0x0000000408087291 */ /* 0x001fe4000f8ec03f */
[----:B------:R-:W-:-:S04]  /*0210*/  UIADD3 UR4, -UR5, 0x100000, URZ ;  /* 0x0010000005047890 */ /* 0x000fc8000fffe13f */
[----:B------:R-:W-:Y:S02]  /*0220*/  USHF.L.U32 UR5, UR4, 0xb, URZ ;  /* 0x0000000b04057899 */ /* 0x000fe4000800063f */
[----:B------:R-:W-:Y:S01]  /*0230*/  USHF.L.U32 UR4, UR4, 0x1, URZ ;  /* 0x0000000104047899 */ /* 0x000fe2000800063f */
[----:B------:R-:W0:Y:S11]  /*0240*/  FENCE.VIEW.ASYNC.S ;  /* 0x00000000000073c6 */ /* 0x000e360000000000 */
[----:B0-----:R0:W1:Y:S01]  /*0250*/  SYNCS.EXCH.64 URZ, [UR8], UR4 ;  /* 0x00000004083f75b2 */ /* 0x0010620008000100 */
[----:B------:R0:W2:Y:S01]  /*0260*/  SYNCS.EXCH.64 URZ, [UR8+0x38], UR6 ;  /* 0x00003806083f75b2 */ /* 0x0000a20008000100 */
[----:B------:R0:W3:Y:S01]  /*0270*/  SYNCS.EXCH.64 URZ, [UR8+0x8], UR4 ;  /* 0x00000804083f75b2 */ /* 0x0000e20008000100 */
[----:B------:R0:W4:Y:S01]  /*0280*/  SYNCS.EXCH.64 URZ, [UR8+0x40], UR6 ;  /* 0x00004006083f75b2 */ /* 0x0001220008000100 */
[----:B------:R0:W0:Y:S01]  /*0290*/  SYNCS.EXCH.64 URZ, [UR8+0x10], UR4 ;  /* 0x00001004083f75b2 */ /* 0x0000220008000100 */
        /* <DEDUP_REMOVED lines=9> */
[----:B------:R-:W-:Y:S01]  /*0330*/  NOP ;  /* 0x0000000000007918 */ /* 0x000fe20000000000 */
.L_x_2:
[----:B0-----:R-:W0:Y:S01]  /*0340*/  S2UR UR8, SR_CTAID.X ;  /* 0x00000000000879c3 */ /* 0x001e220000002500 */
[----:B------:R-:W-:Y:S01]  /*0350*/  LOP3.LUT R4, R4, 0xffffff80, RZ, 0xc0, !PT ;  /* 0xffffff8004047812 */ /* 0x000fe200078ec0ff */
[----:B------:R-:W5:Y:S01]  /*0360*/  SHFL.IDX PT, R0, R0, RZ, 0x1f ;  /* 0x00001fff00007589 */ /* 0x000f6200000e0000 */
[----:B------:R-:W-:Y:S01]  /*0370*/  SHF.R.S32.HI R10, RZ, 0x1f, R5 ;  /* 0x0000001fff0a7819 */ /* 0x000fe20000011405 */
[----:B------:R-:W-:Y:S01]  /*0380*/  ULDC UR4, c[0x0][0x150] ;  /* 0x0000540000047ab9 */ /* 0x000fe20000000800 */
[----:B------:R-:W-:Y:S01]  /*0390*/  ELECT P0, URZ, PT ;  /* 0x00000000003f782f */ /* 0x000fe20003800000 */
[----:B------:R-:W-:Y:S01]  /*03a0*/  IMAD.IADD R8, R95, 0x1, -R4 ;  /* 0x000000015f087824 */ /* 0x000fe200078e0a04 */
[----:B------:R-:W-:Y:S01]  /*03b0*/  LEA.HI R10, R10, R5, RZ, 0x2 ;  /* 0x000000050a0a7211 */ /* 0x000fe200078f10ff */
[----:B------:R-:W1:Y:S01]  /*03c0*/  S2R R4, SR_CTAID.Y ;  /* 0x0000000000047919 */ /* 0x000e620000002600 */
[----:B------:R-:W2:Y:S01]  /*03d0*/  LDC R12, c[0x0][0x144] ;  /* 0x00005100ff0c7b82 */ /* 0x000ea20000000800 */
[----:B------:R-:W-:Y:S01]  /*03e0*/  NOP ;  /* 0x0000000000007918 */ /* 0x000fe20000000000 */
[----:B------:R-:W-:Y:S01]  /*03f0*/  SHF.R.S32.HI R9, RZ, 0x1f, R8 ;  /* 0x0000001fff097819 */ /* 0x000fe20000011408 */
[----:B------:R-:W-:Y:S01]  /*0400*/  NOP ;  /* 0x0000000000007918 */ /* 0x000fe20000000000 */
[----:B------:R-:W-:Y:S01]  /*0410*/  LOP3.LUT R10, R10, 0x3ffffffc, RZ, 0xc0, !PT ;  /* 0x3ffffffc0a0a7812 */ /* 0x000fe200078ec0ff */
[----:B------:R-:W-:Y:S01]  /*0420*/  IMAD.MOV.U32 R22, RZ, RZ, 0x1 ;  /* 0x00000001ff167424 */ /* 0x000fe200078e00ff */
[----:B------:R-:W-:-:S02]  /*0430*/  LEA.HI R9, R9, R8, RZ, 0x3 ;  /* 0x0000000809097211 */ /* 0x000fc400078f18ff */
[----:B------:R-:W3:Y:S01]  /*0440*/  LDC R13, c[0x0][0x140] ;  /* 0x00005000ff0d7b82 */ /* 0x000ee20000000800 */
[----:B------:R-:W-:Y:S01]  /*0450*/  IMAD.IADD R10, R5, 0x1, -R10 ;  /* 0x00000001050a7824 */ /* 0x000fe200078e0a0a */
[--C-:B------:R-:W-:Y:S02]  /*0460*/  SHF.R.S32.HI R6, RZ, 0x3, R9.reuse ;  /* 0x00000003ff067819 */ /* 0x100fe40000011409 */
[----:B------:R-:W-:Y:S02]  /*0470*/  SHF.R.S32.HI R9, RZ, 0x1f, R9 ;  /* 0x0000001fff097819 */ /* 0x000fe40000011409 */
[----:B------:R-:W-:Y:S02]  /*0480*/  ISETP.NE.AND P3, PT, R2, RZ, PT ;  /* 0x000000ff0200720c */ /* 0x000fe40003f65270 */
[----:B0-----:R-:W-:Y:S02]  /*0490*/  I2FP.F32.U32 R11, UR8 ;  /* 0x00000008000b7c45 */ /* 0x001fe40008201000 */
[----:B------:R-:W-:-:S02]  /*04a0*/  LEA.HI R9, R9, R6, RZ, 0x2 ;  /* 0x0000000609097211 */ /* 0x000fc400078f10ff */
[----:B-----5:R-:W-:Y:S01]  /*04b0*/  ISETP.NE.OR P0, PT, R0, RZ, !P0 ;  /* 0x000000ff0000720c */ /* 0x020fe20004705670 */
[----:B------:R-:W-:Y:S01]  /*04c0*/  FMUL R11, R11, UR4 ;  /* 0x000000040b0b7c20 */ /* 0x000fe20008400000 */
[----:B------:R-:W-:Y:S01]  /*04d0*/  LOP3.LUT R9, R9, 0xfffffffc, RZ, 0xc0, !PT ;  /* 0xfffffffc09097812 */ /* 0x000fe200078ec0ff */
[----:B------:R-:W-:Y:S01]  /*04e0*/  ULDC UR4, c[0x0][0x154] ;  /* 0x0000550000047ab9 */ /* 0x000fe20000000800 */
[----:B------:R-:W-:-:S03]  /*04f0*/  SHF.R.S32.HI R0, RZ, 0x1f, R3 ;  /* 0x0000001fff007819 */ /* 0x000fc60000011403 */
[----:B------:R-:W0:Y:S01]  /*0500*/  F2I.U32.TRUNC.NTZ R11, R11 ;  /* 0x0000000b000b7305 */ /* 0x000e22000020f000 */
[----:B------:R-:W-:Y:S01]  /*0510*/  IMAD.IADD R9, R6, 0x1, -R9 ;  /* 0x0000000106097824 */ /* 0x000fe200078e0a09 */
[----:B------:R-:W-:-:S03]  /*0520*/  LEA.HI R0, R0, R3, RZ, 0x2 ;  /* 0x0000000300007211 */ /* 0x000fc600078f10ff */
[----:B------:R-:W-:Y:S01]  /*0530*/  IMAD R10, R10, 0x4, R9 ;  /* 0x000000040a0a7824 */ /* 0x000fe200078e0209 */
[----:B------:R-:W-:Y:S01]  /*0540*/  VOTEU.ALL UP0, P0 ;  /* 0x00000000003f7886 */ /* 0x000fe20000000000 */
[----:B------:R-:W-:Y:S01]  /*0550*/  LOP3.LUT R0, R0, 0xfffffffc, RZ, 0xc0, !PT ;  /* 0xfffffffc00007812 */ /* 0x000fe200078ec0ff */
[----:B------:R-:W-:Y:S01]  /*0560*/  VOTEU.ALL UP1, P0 ;  /* 0x00000000003f7886 */ /* 0x000fe20000020000 */
[C---:B------:R-:W-:Y:S01]  /*0570*/  IMAD.SHL.U32 R19, R10.reuse, 0x4, RZ ;  /* 0x000000040a137824 */ /* 0x040fe200078e00ff */
[----:B------:R-:W-:Y:S01]  /*0580*/  SHF.R.S32.HI R9, RZ, 0x1f, R10 ;  /* 0x0000001fff097819 */ /* 0x000fe2000001140a */
[----:B------:R-:W5:Y:S01]  /*0590*/  @!UP0 S2UR UR7, SR_CgaCtaId ;  /* 0x00000000000789c3 */ /* 0x000f620000008800 */
[----:B------:R-:W-:Y:S01]  /*05a0*/  IMAD.IADD R3, R3, 0x1, -R0 ;  /* 0x0000000103037824 */ /* 0x000fe200078e0a00 */
[----:B------:R-:W-:Y:S01]  /*05b0*/  @!UP0 UMOV UR6, 0x400 ;  /* 0x0000040000068882 */ /* 0x000fe20000000000 */
[----:B------:R-:W-:Y:S01]  /*05c0*/  LEA.HI R9, R9, R10, RZ, 0x2 ;  /* 0x0000000a09097211 */ /* 0x000fe200078f10ff */
[----:B0-----:R-:W-:Y:S01]  /*05d0*/  IMAD.MOV R15, RZ, RZ, -R11 ;  /* 0x000000ffff0f7224 */ /* 0x001fe200078e0a0b */
[----:B------:R-:W-:-:S02]  /*05e0*/  LOP3.LUT R19, R10, 0xc, R19, 0x78, !PT ;  /* 0x0000000c0a137812 */ /* 0x000fc400078e7813 */
[----:B------:R-:W-:Y:S01]  /*05f0*/  LOP3.LUT R11, R9, 0xfffffffc, RZ, 0xc0, !PT ;  /* 0xfffffffc090b7812 */ /* 0x000fe200078ec0ff */
[----:B--2---:R-:W-:Y:S01]  /*0600*/  IMAD R6, R12, R15, UR8 ;  /* 0x000000080c067e24 */ /* 0x004fe2000f8e020f */
[----:B-1----:R-:W-:Y:S01]  /*0610*/  I2FP.F32.U32 R12, R4 ;  /* 0x00000004000c7245 */ /* 0x002fe20000201000 */
[----:B------:R-:W0:Y:S01]  /*0620*/  LDC R9, c[0x0][0x148] ;  /* 0x00005200ff097b82 */ /* 0x000e220000000800 */
[----:B------:R-:W-:Y:S01]  /*0630*/  ISETP.NE.AND P1, PT, R3, 0x3, PT ;  /* 0x000000030300780c */ /* 0x000fe20003f25270 */
[----:B------:R-:W-:Y:S01]  /*0640*/  IMAD.IADD R11, R10, 0x1, -R11 ;  /* 0x000000010a0b7824 */ /* 0x000fe200078e0a0b */
[----:B---3--:R-:W-:Y:S01]  /*0650*/  ISETP.EQ.U32.AND P2, PT, R13, 0x1, PT ;  /* 0x000000010d00780c */ /* 0x008fe20003f42070 */
[----:B------:R-:W-:Y:S01]  /*0660*/  FMUL R12, R12, UR4 ;  /* 0x000000040c0c7c20 */ /* 0x000fe20008400000 */
[----:B------:R-:W-:Y:S01]  /*0670*/  UMOV UR4, 0x20 ;  /* 0x0000002000047882 */ /* 0x000fe20000000000 */
[----:B------:R-:W-:Y:S01]  /*0680*/  ISETP.EQ.OR P1, PT, R3, RZ, !P1 ;  /* 0x000000ff0300720c */ /* 0x000fe20004f22670 */
[----:B------:R-:W-:-:S04]  /*0690*/  @!UP0 UIADD3 UR4, -UR4, 0x100000, URZ ;  /* 0x0010000004048890 */ /* 0x000fc8000fffe13f */
[----:B------:R-:W-:Y:S02]  /*06a0*/  @!UP0 USHF.L.U32 UR5, UR4, 0xb, URZ ;  /* 0x0000000b04058899 */ /* 0x000fe4000800063f */
[----:B------:R-:W-:Y:S01]  /*06b0*/  @!UP0 USHF.L.U32 UR4, UR4, 0x1, URZ ;  /* 0x0000000104048899 */ /* 0x000fe2000800063f */
[----:B------:R-:W-:Y:S01]  /*06c0*/  ISETP.NE.AND P4, PT, R11, R6, PT ;  /* 0x000000060b00720c */ /* 0x000fe20003f85270 */
[----:B------:R-:W1:Y:S01]  /*06d0*/  F2I.U32.TRUNC.NTZ R12, R12 ;  /* 0x0000000c000c7305 */ /* 0x000e62000020f000 */
[----:B------:R-:W-:Y:S01]  /*06e0*/  ISETP.EQ.AND P1, PT, R2, RZ, P1 ;  /* 0x000000ff0200720c */ /* 0x000fe20000f22270 */
[----:B-----5:R-:W-:-:S03]  /*06f0*/  @!UP0 ULEA UR6, UR7, UR6, 0x18 ;  /* 0x0000000607068291 */ /* 0x020fc6000f8ec03f */
[----:B------:R-:W-:Y:S01]  /*0700*/  SEL R18, RZ, 0x1, !P1 ;  /* 0x00000001ff127807 */ /* 0x000fe20004800000 */
[----:B------:R-:W-:Y:S01]  /*0710*/  VOTEU.ALL UP0, P0 ;  /* 0x00000000003f7886 */ /* 0x000fe20000000000 */
[----:B------:R-:W-:Y:S01]  /*0720*/  LOP3.LUT P0, RZ, R8, 0x7, RZ, 0xc0, !PT ;  /* 0x0000000708ff7812 */ /* 0x000fe2000780c0ff */
[----:B------:R-:W-:-:S04]  /*0730*/  VIADD R8, R2, 0xffffffff ;  /* 0xffffffff02087836 */ /* 0x000fc80000000000 */
[----:B------:R-:W-:Y:S02]  /*0740*/  @P4 SHF.R.S32.HI R0, RZ, 0x1f, R19 ;  /* 0x0000001fff004819 */ /* 0x000fe40000011413 */
[----:B------:R-:W-:Y:S01]  /*0750*/  ISETP.LT.U32.AND P0, PT, R19, 0x8, !P0 ;  /* 0x000000081300780c */ /* 0x000fe20004701070 */
[----:B-1----:R-:W-:Y:S01]  /*0760*/  IMAD.MOV R23, RZ, RZ, -R12 ;  /* 0x000000ffff177224 */ /* 0x002fe200078e0a0c */
[----:B------:R-:W-:Y:S01]  /*0770*/  @P4 LEA.HI R0, R0, R19, RZ, 0x2 ;  /* 0x0000001300004211 */ /* 0x000fe200078f10ff */
[----:B------:R-:W1:Y:S02]  /*0780*/  FENCE.VIEW.ASYNC.S ;  /* 0x00000000000073c6 */ /* 0x000e640000000000 */
[----:B-1----:R1:W2:Y:S01]  /*0790*/  @!UP0 SYNCS.EXCH.64 URZ, [UR6+0x80], UR4 ;  /* 0x00008004063f85b2 */ /* 0x0022a20008000100 */
[----:B------:R-:W-:Y:S01]  /*07a0*/  ISETP.GE.U32.AND P6, PT, R8, 0x2, PT ;  /* 0x000000020800780c */ /* 0x000fe20003fc6070 */
[----:B0-----:R-:W-:Y:S01]  /*07b0*/  IMAD R11, R9, R23, R4 ;  /* 0x00000017090b7224 */ /* 0x001fe200078e0204 */
[----:B------:R-:W-:-:S02]  /*07c0*/  @P4 SHF.R.S32.HI R0, RZ, 0x2, R0 ;  /* 0x00000002ff004819 */ /* 0x000fc40000011400 */
[----:B------:R-:W-:Y:S02]  /*07d0*/  SEL R18, R18, 0x2, P6 ;  /* 0x0000000212127807 */ /* 0x000fe40003000000 */
[----:B------:R-:W-:Y:S02]  /*07e0*/  @P4 ISETP.NE.AND P5, PT, R0, R11, PT ;  /* 0x0000000b0000420c */ /* 0x000fe40003fa5270 */
[----:B------:R-:W-:Y:S02]  /*07f0*/  SEL R11, RZ, 0x1, !P0 ;  /* 0x00000001ff0b7807 */ /* 0x000fe40004000000 */
[----:B------:R-:W-:Y:S02]  /*0800*/  @P4 SEL R22, RZ, 0x1, P5 ;  /* 0x00000001ff164807 */ /* 0x000fe40002800000 */
[----:B------:R-:W-:Y:S02]  /*0810*/  LOP3.LUT R0, R95, 0x7f, RZ, 0xc0, !PT ;  /* 0x0000007f5f007812 */ /* 0x000fe400078ec0ff */
[----:B------:R-:W-:Y:S01]  /*0820*/  LOP3.LUT R22, R22, R11, RZ, 0xc0, !PT ;  /* 0x0000000b16167212 */ /* 0x000fe200078ec0ff */
[----:B------:R1:W0:Y:S01]  /*0830*/  @!UP1 SYNCS.EXCH.64 URZ, [UR6+0x88], UR4 ;  /* 0x00008804063f95b2 */ /* 0x0002220008000100 */
[----:B------:R-:W-:Y:S01]  /*0840*/  NOP ;  /* 0x0000000000007918 */ /* 0x000fe20000000000 */
[----:B-12---:R-:W-:Y:S05]  /*0850*/  @!P2 BRA `(.L_x_3) ;  /* 0x000000000008a947 */ /* 0x006fea0003800000 */
[----:B0---4-:R-:W-:Y:S01]  /*0860*/  UCGABAR_ARV ;  /* 0x00000000000079c7 */ /* 0x011fe20008000000 */
[----:B------:R-:W-:Y:S05]  /*0870*/  BRA `(.L_x_4) ;  /* 0x0000000000047947 */ /* 0x000fea0003800000 */
.L_x_3:
[----:B0---4-:R-:W-:Y:S01]  /*0880*/  NOP ;  /* 0x0000000000007918 */ /* 0x011fe20000000000 */
.L_x_4:
[----:B------:R-:W0:Y:S01]  /*0890*/  LDC R2, c[0x0][0x65c] ;  /* 0x00019700ff027b82 */ /* 0x000e220000000800 */
[----:B------:R-:W-:Y:S02]  /*08a0*/  IMAD.U32 R10, RZ, RZ, UR8 ;  /* 0x00000008ff0a7e24 */ /* 0x000fe4000f8e00ff */
[----:B------:R-:W-:Y:S01]  /*08b0*/  IMAD.MOV.U32 R11, RZ, RZ, RZ ;  /* 0x000000ffff0b7224 */ /* 0x000fe200078e00ff */
[----:B0-----:R-:W-:-:S04]  /*08c0*/  ISETP.NE.AND P1, PT, R2, 0x1, PT ;  /* 0x000000010200780c */ /* 0x001fc80003f25270 */
[----:B------:R-:W-:-:S09]  /*08d0*/  P2R R5, PR, RZ, 0x2 ;  /* 0x00000002ff057803 */ /* 0x000fd20000000000 */
[----:B------:R-:W0:Y:S01]  /*08e0*/  @P1 LDC R17, c[0x0][0x10] ;  /* 0x00000400ff111b82 */ /* 0x000e220000000800 */
[----:B------:R-:W-:Y:S02]  /*08f0*/  @P1 IMAD.MOV.U32 R5, RZ, RZ, RZ ;  /* 0x000000ffff051224 */ /* 0x000fe400078e00ff */
[----:B------:R-:W-:-:S05]  /*0900*/  @P1 IMAD.MOV.U32 R15, RZ, RZ, RZ ;  /* 0x000000ffff0f1224 */ /* 0x000fca00078e00ff */
[----:B------:R-:W1:Y:S01]  /*0910*/  @!P1 LDC R13, c[0x0][0xc] ;  /* 0x00000300ff0d9b82 */ /* 0x000e620000000800 */
[----:B------:R-:W-:Y:S01]  /*0920*/  ULDC UR4, c[0x0][0xc] ;  /* 0x0000030000047ab9 */ /* 0x000fe20000000800 */
[----:B------:R-:W-:Y:S01]  /*0930*/  ULDC UR5, c[0x0][0x10] ;  /* 0x0000040000057ab9 */ /* 0x000fe20000000800 */
[----:B------:R-:W-:Y:S01]  /*0940*/  ULDC UR6, c[0x0][0x14] ;  /* 0x0000050000067ab9 */ /* 0x000fe20000000800 */
[----:B------:R-:W-:-:S04]  /*0950*/  UIMAD.WIDE.U32 UR4, UR4, UR5, URZ ;  /* 0x00000005040472a5 */ /* 0x000fc8000f8e003f */
[----:B------:R-:W-:Y:S02]  /*0960*/  UIMAD.WIDE.U32 UR36, UR4, UR6, URZ ;  /* 0x00000006042472a5 */ /* 0x000fe4000f8e003f */
[----:B------:R-:W-:-:S04]  /*0970*/  UIMAD UR42, UR5, UR6, URZ ;  /* 0x00000006052a72a4 */ /* 0x000fc8000f8e023f */
[----:B------:R-:W-:Y:S01]  /*0980*/  UIADD3 UR42, UR37, UR42, URZ ;  /* 0x0000002a252a7290 */ /* 0x000fe2000fffe03f */
[----:B0-----:R-:W-:-:S04]  /*0990*/  @P1 IMAD.WIDE.U32 R16, R17, UR8, R4 ;  /* 0x0000000811101c25 */ /* 0x001fc8000f8e0004 */
[----:B------:R-:W-:Y:S02]  /*09a0*/  @P1 IMAD.IADD R17, R17, 0x1, R15 ;  /* 0x0000000111111824 */ /* 0x000fe400078e020f */
[----:B-1----:R-:W-:-:S04]  /*09b0*/  @!P1 IMAD.WIDE.U32 R10, R4, R13, R10 ;  /* 0x0000000d040a9225 */ /* 0x002fc800078e000a */
[----:B------:R-:W-:Y:S02]  /*09c0*/  @!P1 IMAD.MOV.U32 R16, RZ, RZ, R10 ;  /* 0x000000ffff109224 */ /* 0x000fe400078e000a */
[----:B------:R-:W-:Y:S01]  /*09d0*/  @!P1 IMAD.MOV.U32 R17, RZ, RZ, R11 ;  /* 0x000000ffff119224 */ /* 0x000fe200078e000b */
[----:B------:R-:W-:Y:S06]  /*09e0*/  @!P2 BRA `(.L_x_5) ;  /* 0x00000000000ca947 */ /* 0x000fec0003800000 */
[----:B------:R-:W-:Y:S01]  /*09f0*/  UCGABAR_WAIT ;  /* 0x0000000000007dc7 */ /* 0x000fe20008000000 */
[----:B------:R-:W-:Y:S01]  /*0a00*/  CCTL.IVALL ;  /* 0x00000000ff00798f */ /* 0x000fe20002000000 */
[----:B------:R-:W-:Y:S05]  /*0a10*/  BRA `(.L_x_6) ;  /* 0x0000000000047947 */ /* 0x000fea0003800000 */
.L_x_5:
[----:B------:R-:W-:Y:S06]  /*0a20*/  BAR.SYNC.DEFER_BLOCKING 0x0 ;  /* 0x0000000000007b1d */ /* 0x000fec0000010000 */
.L_x_6:
[----:B------:R-:W-:Y:S05]  /*0a30*/  @!P3 BRA `(.L_x_7) ;  /* 0x0000005c00b8b947 */ /* 0x000fea0003800000 */
[----:B------:R-:W-:-:S13]  /*0a40*/  ISETP.GT.U32.AND P0, PT, R8, 0x1, PT ;  /* 0x000000010800780c */ /* 0x000fda0003f04070 */
[----:B------:R-:W-:Y:S05]  /*0a50*/  @P0 EXIT ;  /* 0x000000000000094d */ /* 0x000fea0003800000 */
[----:B------:R-:W-:Y:S01]  /*0a60*/  ULDC.64 UR4, c[0x0][0x650] ;  /* 0x0001940000047ab9 */ /* 0x000fe20000000a00 */
[----:B------:R-:W-:Y:S01]  /*0a70*/  PRMT R3, RZ, 0x7610, R3 ;  /* 0x00007610ff037816 */ /* 0x000fe20000000003 */
[----:B------:R-:W-:Y:S01]  /*0a80*/  IMAD.MOV.U32 R103, RZ, RZ, -0x1 ;  /* 0xffffffffff677424 */ /* 0x000fe200078e00ff */
[----:B------:R-:W-:Y:S01]  /*0a90*/  ISETP.GE.U32.AND P0, PT, R16, UR4, PT ;  /* 0x0000000410007c0c */ /* 0x000fe2000bf06070 */
[----:B------:R-:W-:Y:S02]  /*0aa0*/  IMAD.MOV.U32 R100, RZ, RZ, -0x1 ;  /* 0xffffffffff647424 */ /* 0x000fe400078e00ff */
[----:B------:R-:W-:Y:S01]  /*0ab0*/  IMAD.MOV.U32 R101, RZ, RZ, -0x1 ;  /* 0xffffffffff657424 */ /* 0x000fe200078e00ff */
[----:B------:R-:W-:-:S13]  /*0ac0*/  ISETP.GE.U32.AND.EX P0, PT, R17, UR5, PT, P0 ;  /* 0x0000000511007c0c */ /* 0x000fda000bf06100 */
[----:B------:R-:W-:Y:S05]  /*0ad0*/  @P0 BRA `(.L_x_8) ;  /* 0x0000000400280947 */ /* 0x000fea0003800000 */
[----:B------:R-:W0:Y:S01]  /*0ae0*/  LDC.64 R24, c[0x0][0x628] ;  /* 0x00018a00ff187b82 */ /* 0x000e220000000a00 */
[----:B------:R-:W-:Y:S02]  /*0af0*/  IMAD.MOV.U32 R10, RZ, RZ, R16 ;  /* 0x000000ffff0a7224 */ /* 0x000fe400078e0010 */
[----:B------:R-:W-:-:S05]  /*0b00*/  IMAD.MOV.U32 R11, RZ, RZ, R17 ;  /* 0x000000ffff0b7224 */ /* 0x000fca00078e0011 */
[----:B------:R-:W1:Y:S08]  /*0b10*/  LDC R8, c[0x0][0x630] ;  /* 0x00018c00ff087b82 */ /* 0x000e700000000800 */
[----:B------:R-:W2:Y:S01]  /*0b20*/  LDC.64 R26, c[0x0][0x620] ;  /* 0x00018800ff1a7b82 */ /* 0x000ea20000000a00 */
[----:B0-----:R-:W-:-:S04]  /*0b30*/  ISETP.NE.U32.AND P0, PT, R24, RZ, PT ;  /* 0x000000ff1800720c */ /* 0x001fc80003f05070 */
[----:B------:R-:W-:-:S13]  /*0b40*/  ISETP.NE.AND.EX P0, PT, R25, RZ, PT, P0 ;  /* 0x000000ff1900720c */ /* 0x000fda0003f05300 */
[----:B-12---:R-:W-:Y:S05]  /*0b50*/  @!P0 BRA `(.L_x_9) ;  /* 0x0000000000288947 */ /* 0x006fea0003800000 */
[----:B------:R-:W0:Y:S02]  /*0b60*/  LDC R3, c[0x0][0x634] ;  /* 0x00018d00ff037b82 */ /* 0x000e240000000800 */
[----:B0-----:R-:W-:-:S05]  /*0b70*/  IADD3 R3, P0, R16, R3, RZ ;  /* 0x0000000310037210 */ /* 0x001fca0007f1e0ff */
[----:B------:R-:W-:-:S04]  /*0b80*/  IMAD.X R21, RZ, RZ, R17, P0 ;  /* 0x000000ffff157224 */ /* 0x000fc800000e0611 */
[----:B------:R-:W-:-:S04]  /*0b90*/  IMAD.WIDE.U32 R10, R21, R24, RZ ;  /* 0x00000018150a7225 */ /* 0x000fc800078e00ff */
[----:B------:R-:W-:-:S04]  /*0ba0*/  IMAD.WIDE.U32 R12, P0, R3, R25, R10 ;  /* 0x00000019030c7225 */ /* 0x000fc8000780000a */
[----:B------:R-:W-:-:S04]  /*0bb0*/  IMAD.WIDE.U32 R10, R3, R24, RZ ;  /* 0x00000018030a7225 */ /* 0x000fc800078e00ff */
[----:B------:R-:W-:Y:S01]  /*0bc0*/  IMAD.X R15, RZ, RZ, RZ, P0 ;  /* 0x000000ffff0f7224 */ /* 0x000fe200000e06ff */
[----:B------:R-:W-:Y:S01]  /*0bd0*/  IADD3 RZ, P0, R11, R12, RZ ;  /* 0x0000000c0bff7210 */ /* 0x000fe20007f1e0ff */
[----:B------:R-:W-:-:S04]  /*0be0*/  IMAD.MOV.U32 R14, RZ, RZ, R13 ;  /* 0x000000ffff0e7224 */ /* 0x000fc800078e000d */
[----:B------:R-:W-:-:S08]  /*0bf0*/  IMAD.WIDE.U32.X R10, R21, R25, R14, P0 ;  /* 0x00000019150a7225 */ /* 0x000fd000000e040e */
.L_x_9:
[----:B------:R-:W0:Y:S01]  /*0c00*/  LDC.64 R30, c[0x0][0x640] ;  /* 0x00019000ff1e7b82 */ /* 0x000e220000000a00 */
[-CC-:B------:R-:W-:Y:S01]  /*0c10*/  SHF.R.U64 R101, R10, R8.reuse, R11.reuse ;  /* 0x000000080a657219 */ /* 0x180fe2000000120b */
[----:B------:R-:W-:Y:S01]  /*0c20*/  IMAD R29, R9, R23, R4 ;  /* 0x00000017091d7224 */ /* 0x000fe200078e0204 */
[----:B------:R-:W-:Y:S01]  /*0c30*/  SHF.R.U32.HI R3, RZ, R8, R11 ;  /* 0x00000008ff037219 */ /* 0x000fe2000001160b */
[----:B------:R-:W-:Y:S01]  /*0c40*/  IMAD.MOV.U32 R23, RZ, RZ, 0x1 ;  /* 0x00000001ff177424 */ /* 0x000fe200078e00ff */
[----:B------:R-:W-:-:S03]  /*0c50*/  IADD3 R5, P0, RZ, -R101, RZ ;  /* 0x80000065ff057210 */ /* 0x000fc60007f1e0ff */
[----:B------:R-:W1:Y:S02]  /*0c60*/  LDC R12, c[0x0][0x618] ;  /* 0x00018600ff0c7b82 */ /* 0x000e640000000800 */
[----:B------:R-:W-:Y:S02]  /*0c70*/  IMAD.X R3, RZ, RZ, ~R3, P0 ;  /* 0x000000ffff037224 */ /* 0x000fe400000e0e03 */
[----:B------:R-:W-:-:S04]  /*0c80*/  IMAD.WIDE.U32 R10, R5, R26, R16 ;  /* 0x0000001a050a7225 */ /* 0x000fc800078e0010 */
[----:B------:R-:W2:Y:S01]  /*0c90*/  LDC R20, c[0x0][0x608] ;  /* 0x00018200ff147b82 */ /* 0x000ea20000000800 */
[----:B------:R-:W-:Y:S02]  /*0ca0*/  IMAD R8, R3, R26, RZ ;  /* 0x0000001a03087224 */ /* 0x000fe400078e02ff */
[----:B------:R-:W-:Y:S02]  /*0cb0*/  IMAD.MOV.U32 R3, RZ, RZ, -0x1 ;  /* 0xffffffffff037424 */ /* 0x000fe400078e00ff */
[----:B------:R-:W-:-:S03]  /*0cc0*/  IMAD R5, R5, R27, R8 ;  /* 0x0000001b05057224 */ /* 0x000fc600078e0208 */
[----:B------:R-:W3:Y:S01]  /*0cd0*/  LDC R28, c[0x0][0x658] ;  /* 0x00019600ff1c7b82 */ /* 0x000ee20000000800 */
[----:B------:R-:W-:Y:S01]  /*0ce0*/  IMAD.IADD R5, R11, 0x1, R5 ;  /* 0x000000010b057824 */ /* 0x000fe200078e0205 */
[----:B0-----:R-:W-:-:S04]  /*0cf0*/  ISETP.NE.U32.AND P0, PT, R30, RZ, PT ;  /* 0x000000ff1e00720c */ /* 0x001fc80003f05070 */
[----:B------:R-:W-:Y:S02]  /*0d00*/  ISETP.NE.AND.EX P0, PT, R31, RZ, PT, P0 ;  /* 0x000000ff1f00720c */ /* 0x000fe40003f05300 */
[----:B------:R-:W0:Y:S01]  /*0d10*/  LDC R24, c[0x0][0x600] ;  /* 0x00018000ff187b82 */ /* 0x000e220000000800 */
[-CC-:B-1----:R-:W-:Y:S02]  /*0d20*/  SHF.R.U64 R14, R10, R12.reuse, R5.reuse ;  /* 0x0000000c0a0e7219 */ /* 0x182fe40000001205 */
[----:B------:R-:W-:-:S05]  /*0d30*/  SHF.R.U32.HI R5, RZ, R12, R5 ;  /* 0x0000000cff057219 */ /* 0x000fca0000011605 */
[----:B------:R-:W1:Y:S01]  /*0d40*/  LDC R15, c[0x0][0x648] ;  /* 0x00019200ff0f7b82 */ /* 0x000e620000000800 */
[-CC-:B--2---:R-:W-:Y:S02]  /*0d50*/  SHF.R.U64 R27, R14, R20.reuse, R5.reuse ;  /* 0x000000140e1b7219 */ /* 0x184fe40000001205 */
[----:B------:R-:W-:-:S05]  /*0d60*/  SHF.R.U32.HI R5, RZ, R20, R5 ;  /* 0x00000014ff057219 */ /* 0x000fca0000011605 */
[----:B------:R-:W2:Y:S01]  /*0d70*/  LDC R21, c[0x0][0x638] ;  /* 0x00018e00ff157b82 */ /* 0x000ea20000000800 */
[-CC-:B---3--:R-:W-:Y:S02]  /*0d80*/  SHF.R.U64 R20, R27, R28.reuse, R5.reuse ;  /* 0x0000001c1b147219 */ /* 0x188fe40000001205 */
[-C--:B------:R-:W-:Y:S02]  /*0d90*/  SHF.L.U32 R3, R3, R28.reuse, RZ ;  /* 0x0000001c03037219 */ /* 0x080fe400000006ff */
[----:B------:R-:W-:Y:S01]  /*0da0*/  SHF.R.U32.HI R5, RZ, R28, R5 ;  /* 0x0000001cff057219 */ /* 0x000fe20000011605 */
[----:B------:R-:W-:Y:S01]  /*0db0*/  IMAD.MOV.U32 R4, RZ, RZ, R20 ;  /* 0x000000ffff047224 */ /* 0x000fe200078e0014 */
[----:B------:R-:W-:Y:S01]  /*0dc0*/  LOP3.LUT R12, RZ, R3, RZ, 0x33, !PT ;  /* 0x00000003ff0c7212 */ /* 0x000fe200078e33ff */
[----:B------:R-:W3:Y:S01]  /*0dd0*/  LDC R25, c[0x0][0x610] ;  /* 0x00018400ff197b82 */ /* 0x000ee20000000800 */
[----:B------:R-:W-:Y:S05]  /*0de0*/  @!P0 BRA `(.L_x_10) ;  /* 0x0000000000288947 */ /* 0x000fea0003800000 */
[----:B------:R-:W4:Y:S02]  /*0df0*/  LDC R3, c[0x0][0x64c] ;  /* 0x00019300ff037b82 */ /* 0x000f240000000800 */
[----:B----4-:R-:W-:-:S05]  /*0e00*/  IADD3 R3, P0, R20, R3, RZ ;  /* 0x0000000314037210 */ /* 0x010fca0007f1e0ff */
        /* <DEDUP_REMOVED lines=8> */
.L_x_10:
[----:B-1----:R-:W-:Y:S01]  /*0e90*/  SHF.R.U64 R4, R4, R15, R5 ;  /* 0x0000000f04047219 */ /* 0x002fe20000001205 */
[----:B0-----:R-:W-:Y:S01]  /*0ea0*/  VIADD R5, R24, 0xffffffff ;  /* 0xffffffff18057836 */ /* 0x001fe20000000000 */
[----:B------:R-:W-:Y:S02]  /*0eb0*/  SHF.L.U32 R3, R23, R28, RZ ;  /* 0x0000001c17037219 */ /* 0x000fe400000006ff */
[----:B------:R-:W-:Y:S01]  /*0ec0*/  LOP3.LUT R12, R27, R12, RZ, 0xc0, !PT ;  /* 0x0000000c1b0c7212 */ /* 0x000fe200078ec0ff */
[----:B------:R-:W-:Y:S01]  /*0ed0*/  IMAD.MOV R8, RZ, RZ, -R4 ;  /* 0x000000ffff087224 */ /* 0x000fe200078e0a04 */
[----:B------:R-:W-:Y:S02]  /*0ee0*/  SEL R6, R6, R29, !P1 ;  /* 0x0000001d06067207 */ /* 0x000fe40004800000 */
[----:B------:R-:W-:Y:S01]  /*0ef0*/  LOP3.LUT R5, R14, R5, RZ, 0xc0, !PT ;  /* 0x000000050e057212 */ /* 0x000fe200078ec0ff */
[----:B------:R-:W-:Y:S02]  /*0f00*/  IMAD R9, R3, R4, R12 ;  /* 0x0000000403097224 */ /* 0x000fe400078e020c */
[----:B--2---:R-:W-:-:S02]  /*0f10*/  IMAD R3, R8, R21, R20 ;  /* 0x0000001508037224 */ /* 0x004fc400078e0214 */
[----:B---3--:R-:W-:Y:S02]  /*0f20*/  IMAD R6, R9, R25, R6 ;  /* 0x0000001909067224 */ /* 0x008fe400078e0206 */
[----:B------:R-:W-:Y:S02]  /*0f30*/  IMAD R103, R3, R24, R5 ;  /* 0x0000001803677224 */ /* 0x000fe400078e0205 */
[----:B------:R-:W-:-:S03]  /*0f40*/  IMAD.MOV.U32 R4, RZ, RZ, 0x1 ;  /* 0x00000001ff047424 */ /* 0x000fc600078e00ff */
[----:B------:R-:W-:Y:S02]  /*0f50*/  SEL R100, R103, R6, !P1 ;  /* 0x0000000667647207 */ /* 0x000fe40004800000 */
[----:B------:R-:W-:Y:S02]  /*0f60*/  PRMT R3, R4, 0x7610, R3 ;  /* 0x0000761004037816 */ /* 0x000fe40000000003 */
[----:B------:R-:W-:-:S07]  /*0f70*/  SEL R103, R6, R103, !P1 ;  /* 0x0000006706677207 */ /* 0x000fce0004800000 */
.L_x_8:
[----:B------:R-:W-:-:S08]  /*0f80*/  NOP ;  /* 0x0000000000007918 */ /* 0x000fd00000000000 */
[----:B------:R-:W0:Y:S02]  /*0f90*/  USETMAXREG.TRY_ALLOC.CTAPOOL UP0, 0xe8 ;  /* 0x000000e8000079c8 */ /* 0x000e240008000600 */
[----:B0-----:R-:W-:-:S13]  /*0fa0*/  PLOP3.LUT P0, PT, PT, PT, UP0, 0x80, 0x0 ;  /* 0x000000000000781c */ /* 0x001fda0003f0f008 */
[----:B------:R-:W-:Y:S05]  /*0fb0*/  @!P0 BRA `(.L_x_8) ;  /* 0xfffffffc00f08947 */ /* 0x000fea000383ffff */
[----:B------:R-:W-:Y:S01]  /*0fc0*/  ULDC.64 UR4, c[0x0][0x598] ;  /* 0x0001660000047ab9 */ /* 0x000fe20000000a00 */
[----:B------:R-:W-:Y:S01]  /*0fd0*/  ULDC.64 UR38, c[0x0][0x208] ;  /* 0x0000820000267ab9 */ /* 0x000fe20000000a00 */
[----:B------:R-:W-:-:S04]  /*0fe0*/  ISETP.NE.U32.AND P0, PT, RZ, UR4, PT ;  /* 0x00000004ff007c0c */ /* 0x000fc8000bf05070 */
[----:B------:R-:W-:-:S13]  /*0ff0*/  ISETP.NE.AND.EX P0, PT, RZ, UR5, PT, P0 ;  /* 0x00000005ff007c0c */ /* 0x000fda000bf05300 */
[----:B------:R-:W-:Y:S05]  /*1000*/  @!P0 BRA `(.L_x_11) ;  /* 0x00000000001c8947 */ /* 0x000fea0003800000 */
[----:B------:R-:W0:Y:S02]  /*1010*/  LDC.64 R4, c[0x0][0x598] ;  /* 0x00016600ff047b82 */ /* 0x000e240000000a00 */
[----:B0-----:R-:W2:Y:S02]  /*1020*/  LDG.E.64 R4, desc[UR38][R4.64] ;  /* 0x0000002604047981 */ /* 0x001ea4000c1e1b00 */
[----:B--2---:R-:W-:-:S04]  /*1030*/  ISETP.NE.U32.AND P0, PT, R4, RZ, PT ;  /* 0x000000ff0400720c */ /* 0x004fc80003f05070 */
[----:B------:R-:W-:-:S13]  /*1040*/  ISETP.NE.AND.EX P0, PT, R5, RZ, PT, P0 ;  /* 0x000000ff0500720c */ /* 0x000fda0003f05300 */
[----:B------:R-:W-:Y:S05]  /*1050*/  @!P0 BRA `(.L_x_11) ;  /* 0x0000000000088947 */ /* 0x000fea0003800000 */
[----:B------:R0:W5:Y:S01]  /*1060*/  LD.E R23, desc[UR38][R4.64] ;  /* 0x0000002604177980 */ /* 0x000162000c101900 */
[----:B------:R-:W-:Y:S05]  /*1070*/  BRA `(.L_x_12) ;  /* 0x0000000000247947 */ /* 0x000fea0003800000 */
.L_x_11:
[----:B------:R-:W-:Y:S02]  /*1080*/  ULDC.64 UR4, c[0x0][0x588] ;  /* 0x0001620000047ab9 */ /* 0x000fe40000000a00 */
[----:B------:R-:W-:-:S04]  /*1090*/  ISETP.NE.U32.AND P0, PT, RZ, UR4, PT ;  /* 0x00000004ff007c0c */ /* 0x000fc8000bf05070 */
[----:B------:R-:W-:-:S13]  /*10a0*/  ISETP.NE.AND.EX P0, PT, RZ, UR5, PT, P0 ;  /* 0x00000005ff007c0c */ /* 0x000fda000bf05300 */
[----:B------:R-:W-:Y:S05]  /*10b0*/  @!P0 BRA `(.L_x_13) ;  /* 0x00000000000c8947 */ /* 0x000fea0003800000 */
[----:B------:R-:W0:Y:S02]  /*10c0*/  LDC.64 R4, c[0x0][0x588] ;  /* 0x00016200ff047b82 */ /* 0x000e240000000a00 */
[----:B0-----:R1:W5:Y:S01]  /*10d0*/  LDG.E R23, desc[UR38][R4.64] ;  /* 0x0000002604177981 */ /* 0x001362000c1e1900 */
[----:B------:R-:W-:Y:S05]  /*10e0*/  BRA `(.L_x_12) ;  /* 0x0000000000087947 */ /* 0x000fea0003800000 */
.L_x_13:
[----:B------:R-:W-:Y:S02]  /*10f0*/  ULDC UR4, c[0x0][0x580] ;  /* 0x0001600000047ab9 */ /* 0x000fe40000000800 */
[----:B------:R-:W-:-:S07]  /*1100*/  IMAD.U32 R23, RZ, RZ, UR4 ;  /* 0x00000004ff177e24 */ /* 0x000fce000f8e00ff */
.L_x_12:
[----:B------:R-:W-:Y:S02]  /*1110*/  ULDC.64 UR4, c[0x0][0x5a0] ;  /* 0x0001680000047ab9 */ /* 0x000fe40000000a00 */
[----:B------:R-:W-:-:S04]  /*1120*/  ISETP.NE.U32.AND P0, PT, RZ, UR4, PT ;  /* 0x00000004ff007c0c */ /* 0x000fc8000bf05070 */
[----:B------:R-:W-:-:S13]  /*1130*/  ISETP.NE.AND.EX P0, PT, RZ, UR5, PT, P0 ;  /* 0x00000005ff007c0c */ /* 0x000fda000bf05300 */
[----:B------:R-:W-:Y:S05]  /*1140*/  @!P0 BRA `(.L_x_14) ;  /* 0x00000000001c8947 */ /* 0x000fea0003800000 */
[----:B01----:R-:W0:Y:S02]  /*1150*/  LDC.64 R4, c[0x0][0x5a0] ;  /* 0x00016800ff047b82 */ /* 0x003e240000000a00 */
[----:B0-----:R-:W2:Y:S02]  /*1160*/  LDG.E.64 R4, desc[UR38][R4.64] ;  /* 0x0000002604047981 */ /* 0x001ea4000c1e1b00 */
[----:B--2---:R-:W-:-:S04]  /*1170*/  ISETP.NE.U32.AND P0, PT, R4, RZ, PT ;  /* 0x000000ff0400720c */ /* 0x004fc80003f05070 */
[----:B------:R-:W-:-:S13]  /*1180*/  ISETP.NE.AND.EX P0, PT, R5, RZ, PT, P0 ;  /* 0x000000ff0500720c */ /* 0x000fda0003f05300 */
[----:B------:R-:W-:Y:S05]  /*1190*/  @!P0 BRA `(.L_x_14) ;  /* 0x0000000000088947 */ /* 0x000fea0003800000 */
[----:B------:R0:W5:Y:S01]  /*11a0*/  LD.E R90, desc[UR38][R4.64] ;  /* 0x00000026045a7980 */ /* 0x000162000c101900 */
[----:B------:R-:W-:Y:S05]  /*11b0*/  BRA `(.L_x_15) ;  /* 0x0000000000247947 */ /* 0x000fea0003800000 */
.L_x_14:
[----:B------:R-:W-:Y:S02]  /*11c0*/  ULDC.64 UR4, c[0x0][0x590] ;  /* 0x0001640000047ab9 */ /* 0x000fe40000000a00 */
[----:B------:R-:W-:-:S04]  /*11d0*/  ISETP.NE.U32.AND P0, PT, RZ, UR4, PT ;  /* 0x00000004ff007c0c */ /* 0x000fc8000bf05070 */
[----:B------:R-:W-:-:S13]  /*11e0*/  ISETP.NE.AND.EX P0, PT, RZ, UR5, PT, P0 ;  /* 0x00000005ff007c0c */ /* 0x000fda000bf05300 */
[----:B------:R-:W-:Y:S05]  /*11f0*/  @!P0 BRA `(.L_x_16) ;  /* 0x00000000000c8947 */ /* 0x000fea0003800000 */
[----:B------:R-:W2:Y:S02]  /*1200*/  LDC.64 R90, c[0x0][0x590] ;  /* 0x00016400ff5a7b82 */ /* 0x000ea40000000a00 */
[----:B--2---:R2:W5:Y:S01]  /*1210*/  LDG.E R90, desc[UR38][R90.64] ;  /* 0x000000265a5a7981 */ /* 0x004562000c1e1900 */
[----:B------:R-:W-:Y:S05]  /*1220*/  BRA `(.L_x_15) ;  /* 0x0000000000087947 */ /* 0x000fea0003800000 */
.L_x_16:
[----:B------:R-:W-:Y:S02]  /*1230*/  ULDC UR4, c[0x0][0x584] ;  /* 0x0001610000047ab9 */ /* 0x000fe40000000800 */
[----:B------:R-:W-:-:S07]  /*1240*/  IMAD.U32 R90, RZ, RZ, UR4 ;  /* 0x00000004ff5a7e24 */ /* 0x000fce000f8e00ff */
.L_x_15:
[----:B------:R-:W-:-:S13]  /*1250*/  LOP3.LUT P0, RZ, R3, 0xff, RZ, 0xc0, !PT ;  /* 0x000000ff03ff7812 */ /* 0x000fda000780c0ff */
[----:B------:R-:W-:Y:S05]  /*1260*/  @!P0 EXIT ;  /* 0x000000000000894d */ /* 0x000fea0003800000 */
[----:B------:R-:W3:Y:S01]  /*1270*/  LDC R93, c[0x0][0x658] ;  /* 0x00019600ff5d7b82 */ /* 0x000ee20000000800 */
[----:B------:R-:W-:Y:S01]  /*1280*/  LOP3.LUT R7, R7, 0x1, RZ, 0xc0, !PT ;  /* 0x0000000107077812 */ /* 0x000fe200078ec0ff */
[----:B------:R-:W-:Y:S01]  /*1290*/  ULDC.64 UR6, c[0x0][0x288] ;  /* 0x0000a20000067ab9 */ /* 0x000fe20000000a00 */
[----:B------:R-:W-:Y:S01]  /*12a0*/  SHF.R.U32.HI R3, RZ, 0x2, R95 ;  /* 0x00000002ff037819 */ /* 0x000fe2000001165f */
[----:B------:R-:W-:Y:S01]  /*12b0*/  UIADD3 UR4, UR7, 0x1f, URZ ;  /* 0x0000001f07047890 */ /* 0x000fe2000fffe03f */
[----:B------:R-:W-:Y:S01]  /*12c0*/  SHF.R.U32.HI R0, RZ, 0x1, R0 ;  /* 0x00000001ff007819 */ /* 0x000fe20000011600 */
[----:B------:R-:W-:Y:S01]  /*12d0*/  IMAD.SHL.U32 R88, R7, 0x40, RZ ;  /* 0x0000004007587824 */ /* 0x000fe200078e00ff */
[----:B------:R-:W-:Y:S01]  /*12e0*/  LOP3.LUT R3, R3, 0x7, RZ, 0xc0, !PT ;  /* 0x0000000703037812 */ /* 0x000fe200078ec0ff */
[----:B------:R-:W4:Y:S01]  /*12f0*/  LDC.64 R8, c[0x0][0x5c8] ;  /* 0x00017200ff087b82 */ /* 0x000f220000000a00 */
[----:B------:R-:W-:Y:S01]  /*1300*/  USHF.R.S32.HI UR5, URZ, 0x1f, UR4 ;  /* 0x0000001f3f057899 */ /* 0x000fe20008011404 */
[----:B------:R-:W-:Y:S01]  /*1310*/  LOP3.LUT R0, R0, 0x30, RZ, 0xc0, !PT ;  /* 0x0000003000007812 */ /* 0x000fe200078ec0ff */
[----:B------:R-:W-:Y:S01]  /*1320*/  IMAD.MOV.U32 R6, RZ, RZ, 0x1 ;  /* 0x00000001ff067424 */ /* 0x000fe200078e00ff */
[--C-:B------:R-:W-:Y:S01]  /*1330*/  LOP3.LUT R88, R88, 0x40, R3.reuse, 0xe2, !PT ;  /* 0x0000004058587812 */ /* 0x100fe200078ee203 */
[----:B------:R-:W-:Y:S01]  /*1340*/  ULEA.HI UR5, UR5, UR4, URZ, 0x5 ;  /* 0x0000000405057291 */ /* 0x000fe2000f8f283f */
[-C--:B01----:R-:W-:Y:S01]  /*1350*/  IADD3 R4, RZ, -R0.reuse, -R3 ;  /* 0x80000000ff047210 */ /* 0x083fe20007ffe803 */
[----:B------:R-:W-:Y:S01]  /*1360*/  IMAD.U32 R5, RZ, RZ, UR6 ;  /* 0x00000006ff057e24 */ /* 0x000fe2000f8e00ff */
[----:B------:R-:W0:Y:S01]  /*1370*/  LDC R97, c[0x0][0x600] ;  /* 0x00018000ff617b82 */ /* 0x000e220000000800 */
[----:B------:R-:W-:Y:S01]  /*1380*/  LOP3.LUT R88, R88, R0, RZ, 0xfc, !PT ;  /* 0x0000000058587212 */ /* 0x000fe200078efcff */
[----:B------:R-:W-:Y:S01]  /*1390*/  IMAD.MOV.U32 R0, RZ, RZ, -0x1 ;  /* 0xffffffffff007424 */ /* 0x000fe200078e00ff */
[----:B------:R-:W-:Y:S01]  /*13a0*/  USHF.R.S32.HI UR43, URZ, 0x5, UR5 ;  /* 0x000000053f2b7899 */ /* 0x000fe20008011405 */
[----:B------:R-:W-:Y:S01]  /*13b0*/  LOP3.LUT R94, R95, 0x3, RZ, 0xc0, !PT ;  /* 0x000000035f5e7812 */ /* 0x000fe200078ec0ff */
[----:B------:R-:W-:Y:S01]  /*13c0*/  IMAD R4, R7, -0x40, R4 ;  /* 0xffffffc007047824 */ /* 0x000fe200078e0204 */
[C---:B------:R-:W-:Y:S01]  /*13d0*/  LOP3.LUT R96, R95.reuse, 0x80, RZ, 0xc0, !PT ;  /* 0x000000805f607812 */ /* 0x040fe200078ec0ff */
[----:B------:R-:W-:Y:S01]  /*13e0*/  UISETP.LT.AND UP0, UPT, UR43, 0x1, UPT ;  /* 0x000000012b00788c */ /* 0x000fe2000bf01270 */
[-C--:B---3--:R-:W-:Y:S01]  /*13f0*/  SHF.L.U32 R0, R0, R93.reuse, RZ ;  /* 0x0000005d00007219 */ /* 0x088fe200000006ff */
[----:B------:R-:W-:Y:S01]  /*1400*/  ULDC UR4, c[0x0][0x284] ;  /* 0x0000a10000047ab9 */ /* 0x000fe20000000800 */
[----:B------:R-:W-:Y:S01]  /*1410*/  IMAD R94, R94, -0x2, R5 ;  /* 0xfffffffe5e5e7824 */ /* 0x000fe200078e0205 */
[----:B------:R-:W-:Y:S01]  /*1420*/  USEL UR44, UR43, 0x1, UP0 ;  /* 0x000000012b2c7887 */ /* 0x000fe20008000000 */
[----:B------:R-:W-:Y:S01]  /*1430*/  SHF.L.U32 R93, R6, R93, RZ ;  /* 0x0000005d065d7219 */ /* 0x000fe200000006ff */
[----:B------:R-:W-:Y:S01]  /*1440*/  IMAD.SHL.U32 R95, R95, 0x2, RZ ;  /* 0x000000025f5f7824 */ /* 0x000fe200078e00ff */
[----:B------:R-:W-:Y:S01]  /*1450*/  LOP3.LUT R102, R18, 0x1, RZ, 0xfc, !PT ;  /* 0x0000000112667812 */ /* 0x000fe200078efcff */
[----:B------:R-:W-:Y:S01]  /*1460*/  VIADD R99, R4, UR4 ;  /* 0x0000000404637c36 */ /* 0x000fe20008000000 */
[C---:B----4-:R-:W-:Y:S01]  /*1470*/  SHF.L.U64.HI R92, R8.reuse, 0x3, R9 ;  /* 0x00000003085c7819 */ /* 0x050fe20000010209 */
[----:B--2---:R-:W-:Y:S01]  /*1480*/  IMAD.SHL.U32 R91, R8, 0x8, RZ ;  /* 0x00000008085b7824 */ /* 0x004fe200078e00ff */
[----:B------:R-:W-:Y:S01]  /*1490*/  SHF.R.U32.HI R96, RZ, 0x7, R96 ;  /* 0x00000007ff607819 */ /* 0x000fe20000011660 */
[----:B------:R-:W-:Y:S01]  /*14a0*/  IMAD.MOV.U32 R89, RZ, RZ, RZ ;  /* 0x000000ffff597224 */ /* 0x000fe200078e00ff */
[----:B------:R-:W-:Y:S01]  /*14b0*/  LOP3.LUT R98, RZ, R0, RZ, 0x33, !PT ;  /* 0x00000000ff627212 */ /* 0x000fe200078e33ff */
[----:B------:R-:W-:Y:S01]  /*14c0*/  UIADD3 UR44, UR43, -UR44, URZ ;  /* 0x8000002c2b2c7290 */ /* 0x000fe2000fffe03f */
[----:B------:R-:W-:Y:S01]  /*14d0*/  UMOV UR40, URZ ;  /* 0x0000003f00287c82 */ /* 0x000fe20008000000 */
[----:B0-----:R-:W-:Y:S01]  /*14e0*/  VIADD R97, R97, 0xffffffff ;  /* 0xffffffff61617836 */ /* 0x001fe20000000000 */
[----:B------:R-:W-:-:S09]  /*14f0*/  UMOV UR41, URZ ;  /* 0x0000003f00297c82 */ /* 0x000fd20008000000 */
.L_x_164:
[----:B0-----:R-:W0:Y:S01]  /*1500*/  SHFL.IDX PT, R0, R96, RZ, 0x1f ;  /* 0x00001fff60007589 */ /* 0x001e2200000e0000 */
[----:B-1----:R-:W1:Y:S01]  /*1510*/  S2UR UR7, SR_CgaCtaId ;  /* 0x00000000000779c3 */ /* 0x002e620000008800 */
[----:B------:R-:W-:Y:S01]  /*1520*/  UMOV UR6, 0x400 ;  /* 0x0000040000067882 */ /* 0x000fe20000000000 */
[----:B0-----:R-:W-:Y:S01]  /*1530*/  R2UR UR4, R0 ;  /* 0x00000000000472ca */ /* 0x001fe200000e0000 */
[----:B-1----:R-:W-:-:S12]  /*1540*/  ULEA UR6, UR7, UR6, 0x18 ;  /* 0x0000000607067291 */ /* 0x002fd8000f8ec03f */
[----:B------:R-:W-:-:S04]  /*1550*/  ULEA.HI UR5, UR4, UR4, URZ, 0x1 ;  /* 0x0000000404057291 */ /* 0x000fc8000f8f083f */
[----:B------:R-:W-:-:S04]  /*1560*/  ULOP3.LUT UR5, UR5, 0x7fffe, URZ, 0xc0, !UPT ;  /* 0x0007fffe05057892 */ /* 0x000fc8000f8ec03f */
[----:B------:R-:W-:-:S03]  /*1570*/  UIADD3 UR5, UR4, -UR5, URZ ;  /* 0x8000000504057290 */ /* 0x000fc6000fffe03f */
[----:B------:R-:W-:Y:S01]  /*1580*/  ULDC UR4, c[0x0][0x28c] ;  /* 0x0000a30000047ab9 */ /* 0x000fe20000000800 */
[----:B------:R-:W-:Y:S01]  /*1590*/  ULEA UR5, UR5, UR6, 0xd ;  /* 0x0000000605057291 */ /* 0x000fe2000f8e683f */
[----:B------:R-:W-:-:S03]  /*15a0*/  ISETP.LT.AND P0, PT, RZ, UR4, PT ;  /* 0x00000004ff007c0c */ /* 0x000fc6000bf01270 */
[----:B------:R-:W-:-:S04]  /*15b0*/  UIADD3 UR5, UR5, 0x180, URZ ;  /* 0x0000018005057890 */ /* 0x000fc8000fffe03f */
[----:B------:R-:W-:-:S04]  /*15c0*/  USHF.R.U32.HI UR5, URZ, 0x4, UR5 ;  /* 0x000000043f057899 */ /* 0x000fc80008011605 */
[----:B------:R-:W-:-:S04]  /*15d0*/  ULOP3.LUT UR5, UR5, 0x3fff, URZ, 0xc0, !UPT ;  /* 0x00003fff05057892 */ /* 0x000fc8000f8ec03f */
[----:B------:R-:W-:Y:S01]  /*15e0*/  ULOP3.LUT UR45, UR5, 0x10000, URZ, 0xfc, !UPT ;  /* 0x00010000052d7892 */ /* 0x000fe2000f8efc3f */
[----:B---345:R-:W-:Y:S11]  /*15f0*/  @P0 BRA `(.L_x_17) ;  /* 0x0000000000400947 */ /* 0x038ff60003800000 */
[----:B------:R-:W-:Y:S01]  /*1600*/  MOV R0, 0x0 ;  /* 0x0000000000007802 */ /* 0x000fe20000000f00 */
[----:B------:R-:W-:Y:S01]  /*1610*/  ULDC.64 UR4, c[0x4][0x68] ;  /* 0x01001a0000047ab9 */ /* 0x000fe20000000a00 */
[----:B------:R-:W-:Y:S01]  /*1620*/  ULDC.64 UR6, c[0x4][0x8] ;  /* 0x0100020000067ab9 */ /* 0x000fe20000000a00 */
[----:B------:R-:W-:Y:S01]  /*1630*/  IMAD.U32 R4, RZ, RZ, UR4 ;  /* 0x00000004ff047e24 */ /* 0x000fe2000f8e00ff */
[----:B------:R0:W1:Y:S01]  /*1640*/  LDC.64 R14, c[0x4][R0] ;  /* 0x01000000000e7b82 */ /* 0x0000620000000a00 */
[----:B------:R-:W-:Y:S01]  /*1650*/  IMAD.U32 R5, RZ, RZ, UR5 ;  /* 0x00000005ff057e24 */ /* 0x000fe2000f8e00ff */
[----:B------:R-:W-:Y:S01]  /*1660*/  ULDC.64 UR4, c[0x4][0x70] ;  /* 0x01001c0000047ab9 */ /* 0x000fe20000000a00 */
[----:B------:R-:W-:Y:S02]  /*1670*/  IMAD.U32 R10, RZ, RZ, UR6 ;  /* 0x00000006ff0a7e24 */ /* 0x000fe4000f8e00ff */
[----:B------:R-:W-:Y:S02]  /*1680*/  IMAD.U32 R6, RZ, RZ, UR4 ;  /* 0x00000004ff067e24 */ /* 0x000fe4000f8e00ff */
[----:B------:R-:W-:-:S02]  /*1690*/  IMAD.U32 R7, RZ, RZ, UR5 ;  /* 0x00000005ff077e24 */ /* 0x000fc4000f8e00ff */
[----:B------:R-:W-:Y:S02]  /*16a0*/  IMAD.U32 R11, RZ, RZ, UR7 ;  /* 0x00000007ff0b7e24 */ /* 0x000fe4000f8e00ff */
[----:B------:R-:W-:Y:S02]  /*16b0*/  IMAD.MOV.U32 R8, RZ, RZ, 0x1e1 ;  /* 0x000001e1ff087424 */ /* 0x000fe400078e00ff */
[----:B------:R-:W-:Y:S02]  /*16c0*/  IMAD.MOV.U32 R12, RZ, RZ, 0x1 ;  /* 0x00000001ff0c7424 */ /* 0x000fe400078e00ff */
[----:B0-----:R-:W-:-:S07]  /*16d0*/  IMAD.MOV.U32 R13, RZ, RZ, RZ ;  /* 0x000000ffff0d7224 */ /* 0x001fce00078e00ff */
[----:B------:R-:W-:-:S07]  /*16e0*/  LEPC R20, `(.L_x_17) ;  /* 0x000000001014794e */ /* 0x000fce0000000000 */
[----:B-1---5:R-:W-:Y:S05]  /*16f0*/  CALL.ABS.NOINC R14 ;  /* 0x000000000e007343 */ /* 0x022fea0003c00000 */
.L_x_17:
[----:B------:R-:W-:-:S13]  /*1700*/  ISETP.NE.AND P0, PT, R102, 0x3, PT ;  /* 0x000000036600780c */ /* 0x000fda0003f05270 */
[----:B------:R-:W-:Y:S05]  /*1710*/  @!P0 BRA `(.L_x_18) ;  /* 0x0000000000048947 */ /* 0x000fea0003800000 */
[----:B------:R-:W-:Y:S01]  /*1720*/  BPT.TRAP 0x1 ;  /* 0x000000040000795c */ /* 0x000fe20000300000 */
.L_x_18:
[----:B------:R-:W0:Y:S01]  /*1730*/  S2UR UR5, SR_CgaCtaId ;  /* 0x00000000000579c3 */ /* 0x000e220000008800 */
[----:B------:R-:W-:Y:S01]  /*1740*/  UMOV UR4, 0x400 ;  /* 0x0000040000047882 */ /* 0x000fe20000000000 */
[----:B------:R-:W-:Y:S02]  /*1750*/  IMAD.U32 R0, RZ, RZ, UR40 ;  /* 0x00000028ff007e24 */ /* 0x000fe4000f8e00ff */
[----:B------:R-:W-:-:S03]  /*1760*/  IMAD.U32 R3, RZ, RZ, UR41 ;  /* 0x00000029ff037e24 */ /* 0x000fc6000f8e00ff */
[----:B------:R-:W-:Y:S01]  /*1770*/  SHF.L.U32 R0, R0, 0x1f, RZ ;  /* 0x0000001f00007819 */ /* 0x000fe200000006ff */
[----:B0-----:R-:W-:-:S06]  /*1780*/  ULEA UR4, UR5, UR4, 0x18 ;  /* 0x0000000405047291 */ /* 0x001fcc000f8ec03f */
[----:B------:R-:W-:-:S04]  /*1790*/  IMAD.U32 R6, RZ, RZ, UR4 ;  /* 0x00000004ff067e24 */ /* 0x000fc8000f8e00ff */
[----:B------:R-:W-:-:S04]  /*17a0*/  IMAD R3, R3, 0x8, R6 ;  /* 0x0000000803037824 */ /* 0x000fc800078e0206 */
[----:B------:R0:W1:Y:S01]  /*17b0*/  SYNCS.PHASECHK.TRANS64.TRYWAIT P1, [R3+URZ], R0 ;  /* 0x00000000030075a7 */ /* 0x000062000802017f */
[----:B------:R-:W-:Y:S05]  /*17c0*/  @!P0 BRA `(.L_x_19) ;  /* 0x0000000000048947 */ /* 0x000fea0003800000 */
[----:B------:R-:W-:Y:S01]  /*17d0*/  BPT.TRAP 0x1 ;  /* 0x000000040000795c */ /* 0x000fe20000300000 */
.L_x_19:
[----:B------:R-:W-:-:S05]  /*17e0*/  IMAD.U32 R4, RZ, RZ, UR44 ;  /* 0x0000002cff047e24 */ /* 0x000fca000f8e00ff */
[----:B------:R-:W-:Y:S01]  /*17f0*/  ISETP.GE.AND P2, PT, R4, 0x1, PT ;  /* 0x000000010400780c */ /* 0x000fe20003f46270 */
[----:B-1----:R-:W-:-:S12]  /*1800*/  @P1 BRA `(.L_x_20) ;  /* 0x0000000000081947 */ /* 0x002fd80003800000 */
[----:B------:R-:W1:Y:S02]  /*1810*/  SYNCS.PHASECHK.TRANS64.TRYWAIT P1, [R3+URZ], R0 ;  /* 0x00000000030075a7 */ /* 0x000e64000802017f */
[----:B-1----:R-:W-:Y:S05]  /*1820*/  @!P1 BRA `(.L_x_21) ;  /* 0x0000006800509947 */ /* 0x002fea0003800000 */
.L_x_20:
[----:B------:R-:W-:Y:S05]  /*1830*/  WARPSYNC.ALL ;  /* 0x0000000000007948 */ /* 0x000fea0003800000 */
[----:B------:R-:W-:Y:S01]  /*1840*/  R2UR UR4, R6 ;  /* 0x00000000060472ca */ /* 0x000fe200000e0000 */
[----:B------:R-:W-:Y:S01]  /*1850*/  ULEA UR5, UR41, UR45, 0xa ;  /* 0x0000002d29057291 */ /* 0x000fe2000f8e503f */
[----:B------:R-:W-:Y:S01]  /*1860*/  WARPGROUP.ARRIVE ;  /* 0x00000000000079c5 */ /* 0x000fe20000000000 */
[----:B------:R-:W-:Y:S01]  /*1870*/  UMOV UR9, 0x40000040 ;  /* 0x4000004000097882 */ /* 0x000fe20000000000 */
[----:B------:R-:W-:-:S04]  /*1880*/  UMOV UR11, 0x40000040 ;  /* 0x40000040000b7882 */ /* 0x000fc80000000000 */
[----:B------:R-:W-:-:S05]  /*1890*/  UMOV UR8, UR5 ;  /* 0x0000000500087c82 */ /* 0x000fca0008000000 */
[----:B------:R-:W-:-:S04]  /*18a0*/  UIADD3 UR4, UR4, 0x1c180, URZ ;  /* 0x0001c18004047890 */ /* 0x000fc8000fffe03f */
[----:B------:R-:W-:-:S04]  /*18b0*/  USHF.R.U32.HI UR4, URZ, 0x4, UR4 ;  /* 0x000000043f047899 */ /* 0x000fc80008011604 */
[----:B------:R-:W-:-:S04]  /*18c0*/  ULOP3.LUT UR4, UR4, 0x3fff, URZ, 0xc0, !UPT ;  /* 0x00003fff04047892 */ /* 0x000fc8000f8ec03f */
[----:B------:R-:W-:-:S04]  /*18d0*/  ULOP3.LUT UR4, UR4, 0x10000, URZ, 0xfc, !UPT ;  /* 0x0001000004047892 */ /* 0x000fc8000f8efc3f */
[----:B------:R-:W-:-:S07]  /*18e0*/  ULEA UR6, UR41, UR4, 0xa ;  /* 0x0000000429067291 */ /* 0x000fce000f8e503f */
[----:B------:R-:W-:Y:S02]  /*18f0*/  UMOV UR10, UR6 ;  /* 0x00000006000a7c82 */ /* 0x000fe40008000000 */
[----:B------:R-:W-:Y:S01]  /*1900*/  HGMMA.64x128x8.F32.TF32 R24, gdesc[UR8], RZ, !UPT, gsb0 ;  /* 0x05e00000081879f0 */ /* 0x000fe2000c0028ff */
[----:B------:R-:W-:Y:S02]  /*1910*/  UIADD3 UR8, UR5, 0x2, URZ ;  /* 0x0000000205087890 */ /* 0x000fe4000fffe03f */
[----:B------:R-:W-:Y:S01]  /*1920*/  UIADD3 UR10, UR6, 0x2, URZ ;  /* 0x00000002060a7890 */ /* 0x000fe2000fffe03f */
[----:B------:R-:W-:Y:S01]  /*1930*/  UMOV UR9, 0x40000040 ;  /* 0x4000004000097882 */ /* 0x000fe20000000000 */
[----:B------:R-:W-:Y:S01]  /*1940*/  UMOV UR11, 0x40000040 ;  /* 0x40000040000b7882 */ /* 0x000fe20000000000 */
[----:B------:R-:W-:Y:S02]  /*1950*/  WARPGROUP.DEPBAR.LE gsb0, 0x0 ;  /* 0x00008000000079c5 */ /* 0x000fe40000010000 */
[----:B------:R-:W-:-:S06]  /*1960*/  WARPGROUP.ARRIVE ;  /* 0x00000000000079c5 */ /* 0x000fcc0000000000 */
[----:B------:R-:W-:Y:S01]  /*1970*/  HGMMA.64x128x8.F32.TF32 R24, gdesc[UR8], R24, gsb0 ;  /* 0x05e00000081879f0 */ /* 0x000fe20008002818 */
        /* <DEDUP_REMOVED lines=13> */
[----:B------:R-:W-:Y:S03]  /*1a50*/  HGMMA.64x128x8.F32.TF32 R24, gdesc[UR8], R24, gsb0 ;  /* 0x05e00000081879f0 */ /* 0x000fe60008002818 */
[----:B------:R-:W-:Y:S02]  /*1a60*/  WARPGROUP.DEPBAR.LE gsb0, 0x0 ;  /* 0x00008000000079c5 */ /* 0x000fe40000010000 */
[----:B------:R-:W-:Y:S05]  /*1a70*/  @!P2 BRA `(.L_x_22) ;  /* 0x000000040028a947 */ /* 0x000fea0003800000 */
[----:B------:R-:W-:Y:S01]  /*1a80*/  UIADD3 UR5, UR41, 0x1, URZ ;  /* 0x0000000129057890 */ /* 0x000fe2000fffe03f */
[----:B01----:R-:W-:Y:S02]  /*1a90*/  IMAD.U32 R0, RZ, RZ, UR44 ;  /* 0x0000002cff007e24 */ /* 0x003fe4000f8e00ff */
[----:B------:R-:W-:Y:S01]  /*1aa0*/  IMAD.U32 R3, RZ, RZ, UR41 ;  /* 0x00000029ff037e24 */ /* 0x000fe2000f8e00ff */
[----:B------:R-:W-:-:S04]  /*1ab0*/  UISETP.NE.AND UP0, UPT, UR5, 0x7, UPT ;  /* 0x000000070500788c */ /* 0x000fc8000bf05270 */
[----:B------:R-:W-:Y:S02]  /*1ac0*/  USEL UR6, URZ, 0x1, UP0 ;  /* 0x000000013f067887 */ /* 0x000fe40008000000 */
[----:B------:R-:W-:Y:S02]  /*1ad0*/  USEL UR5, UR5, URZ, UP0 ;  /* 0x0000003f05057287 */ /* 0x000fe40008000000 */
[----:B------:R-:W-:-:S06]  /*1ae0*/  ULOP3.LUT UR6, UR40, UR6, URZ, 0x3c, !UPT ;  /* 0x0000000628067292 */ /* 0x000fcc000f8e3c3f */
[----:B------:R-:W-:-:S07]  /*1af0*/  IMAD.U32 R7, RZ, RZ, UR6 ;  /* 0x00000006ff077e24 */ /* 0x000fce000f8e00ff */
.L_x_29:
[----:B------:R-:W-:Y:S05]  /*1b00*/  @!P0 BRA `(.L_x_23) ;  /* 0x0000000000048947 */ /* 0x000fea0003800000 */
[----:B------:R-:W-:Y:S01]  /*1b10*/  BPT.TRAP 0x1 ;  /* 0x000000040000795c */ /* 0x000fe20000300000 */
.L_x_23:
[----:B------:R-:W0:Y:S01]  /*1b20*/  S2UR UR7, SR_CgaCtaId ;  /* 0x00000000000779c3 */ /* 0x000e220000008800 */
[----:B------:R-:W-:Y:S01]  /*1b30*/  UMOV UR6, 0x400 ;  /* 0x0000040000067882 */ /* 0x000fe20000000000 */
[----:B------:R-:W-:Y:S01]  /*1b40*/  IMAD.U32 R5, RZ, RZ, UR5 ;  /* 0x00000005ff057e24 */ /* 0x000fe2000f8e00ff */
[----:B------:R-:W-:Y:S01]  /*1b50*/  SHF.L.U32 R4, R7, 0x1f, RZ ;  /* 0x0000001f07047819 */ /* 0x000fe200000006ff */
[----:B0-----:R-:W-:-:S06]  /*1b60*/  ULEA UR6, UR7, UR6, 0x18 ;  /* 0x0000000607067291 */ /* 0x001fcc000f8ec03f */
[----:B------:R-:W-:-:S04]  /*1b70*/  IMAD.U32 R6, RZ, RZ, UR6 ;  /* 0x00000006ff067e24 */ /* 0x000fc8000f8e00ff */
[----:B------:R-:W-:-:S04]  /*1b80*/  IMAD R5, R5, 0x8, R6 ;  /* 0x0000000805057824 */ /* 0x000fc800078e0206 */
[----:B------:R0:W1:Y:S01]  /*1b90*/  SYNCS.PHASECHK.TRANS64.TRYWAIT P1, [R5+URZ], R4 ;  /* 0x00000004050075a7 */ /* 0x000062000802017f */
[----:B------:R-:W-:Y:S05]  /*1ba0*/  @!P0 BRA `(.L_x_24) ;  /* 0x0000000000048947 */ /* 0x000fea0003800000 */
[----:B------:R-:W-:Y:S01]  /*1bb0*/  BPT.TRAP 0x1 ;  /* 0x000000040000795c */ /* 0x000fe20000300000 */
.L_x_24:
[----:B-1----:R-:W-:Y:S05]  /*1bc0*/  @P1 BRA `(.L_x_25) ;  /* 0x0000000000081947 */ /* 0x002fea0003800000 */
[----:B------:R-:W1:Y:S02]  /*1bd0*/  SYNCS.PHASECHK.TRANS64.TRYWAIT P1, [R5+URZ], R4 ;  /* 0x00000004050075a7 */ /* 0x000e64000802017f */
[----:B-1----:R-:W-:Y:S05]  /*1be0*/  @!P1 BRA `(.L_x_26) ;  /* 0x0000006400749947 */ /* 0x002fea0003800000 */
.L_x_25:
[----:B------:R-:W-:Y:S01]  /*1bf0*/  ULEA UR6, UR5, UR45, 0xa ;  /* 0x0000002d05067291 */ /* 0x000fe2000f8e503f */
[----:B------:R-:W-:Y:S01]  /*1c00*/  WARPGROUP.ARRIVE ;  /* 0x00000000000079c5 */ /* 0x000fe20000000000 */
[----:B------:R-:W-:Y:S01]  /*1c10*/  ULEA UR7, UR5, UR4, 0xa ;  /* 0x0000000405077291 */ /* 0x000fe2000f8e503f */
[----:B------:R-:W-:Y:S01]  /*1c20*/  UMOV UR9, 0x40000040 ;  /* 0x4000004000097882 */ /* 0x000fe20000000000 */
[----:B------:R-:W-:-:S03]  /*1c30*/  UMOV UR11, 0x40000040 ;  /* 0x40000040000b7882 */ /* 0x000fc60000000000 */
[----:B------:R-:W-:Y:S02]  /*1c40*/  UMOV UR8, UR6 ;  /* 0x0000000600087c82 */ /* 0x000fe40008000000 */
[----:B------:R-:W-:Y:S02]  /*1c50*/  UMOV UR10, UR7 ;  /* 0x00000007000a7c82 */ /* 0x000fe40008000000 */
[----:B------:R-:W-:Y:S01]  /*1c60*/  HGMMA.64x128x8.F32.TF32 R24, gdesc[UR8], R24, gsb0 ;  /* 0x05e00000081879f0 */ /* 0x000fe20008002818 */
[----:B------:R-:W-:Y:S02]  /*1c70*/  UIADD3 UR8, UR6, 0x2, URZ ;  /* 0x0000000206087890 */ /* 0x000fe4000fffe03f */
[----:B------:R-:W-:Y:S01]  /*1c80*/  UIADD3 UR10, UR7, 0x2, URZ ;  /* 0x00000002070a7890 */ /* 0x000fe2000fffe03f */
[----:B------:R-:W-:Y:S01]  /*1c90*/  UMOV UR9, 0x40000040 ;  /* 0x4000004000097882 */ /* 0x000fe20000000000 */
[----:B------:R-:W-:Y:S01]  /*1ca0*/  UMOV UR11, 0x40000040 ;  /* 0x40000040000b7882 */ /* 0x000fe20000000000 */
[----:B------:R-:W-:-:S02]  /*1cb0*/  WARPGROUP.DEPBAR.LE gsb0, 0x0 ;  /* 0x00008000000079c5 */ /* 0x000fc40000010000 */
        /* <DEDUP_REMOVED lines=18> */
[----:B------:R-:W-:Y:S01]  /*1de0*/  BPT.TRAP 0x1 ;  /* 0x000000040000795c */ /* 0x000fe20000300000 */
.L_x_27:
[----:B------:R-:W-:-:S13]  /*1df0*/  ISETP.NE.AND P1, PT, R22, RZ, PT ;  /* 0x000000ff1600720c */ /* 0x000fda0003f25270 */
[----:B01----:R-:W-:-:S04]  /*1e00*/  @P1 IMAD R4, R3, 0x8, R6 ;  /* 0x0000000803041824 */ /* 0x003fc800078e0206 */
[----:B------:R-:W-:-:S05]  /*1e10*/  @P1 VIADD R4, R4, 0x38 ;  /* 0x0000003804041836 */ /* 0x000fca0000000000 */
[----:B------:R-:W-:-:S04]  /*1e20*/  @P1 PRMT R4, R19, 0x654, R4 ;  /* 0x0000065413041816 */ /* 0x000fc80000000004 */
[----:B------:R0:W-:Y:S01]  /*1e30*/  @P1 SYNCS.ARRIVE.TRANS64.RED.A1T0 RZ, [R4+URZ], RZ ;  /* 0x000000ff04ff19a7 */ /* 0x0001e2000810043f */
[----:B------:R-:W-:-:S13]  /*1e40*/  ISETP.GT.U32.AND P1, PT, R18, 0x1, PT ;  /* 0x000000011200780c */ /* 0x000fda0003f24070 */
[----:B0-----:R-:W-:Y:S05]  /*1e50*/  @P1 BRA `(.L_x_28) ;  /* 0x0000000000041947 */ /* 0x001fea0003800000 */
[----:B------:R-:W-:Y:S01]  /*1e60*/  BPT.TRAP 0x1 ;  /* 0x000000040000795c */ /* 0x000fe20000300000 */
.L_x_28:
[----:B------:R-:W-:Y:S01]  /*1e70*/  UIADD3 UR5, UR5, 0x1, URZ ;  /* 0x0000000105057890 */ /* 0x000fe2000fffe03f */
[C---:B------:R-:W-:Y:S01]  /*1e80*/  ISETP.GT.AND P2, PT, R0.reuse, 0x1, PT ;  /* 0x000000010000780c */ /* 0x040fe20003f44270 */
[----:B------:R-:W-:Y:S02]  /*1e90*/  VIADD R3, R3, 0x1 ;  /* 0x0000000103037836 */ /* 0x000fe40000000000 */
[----:B------:R-:W-:Y:S01]  /*1ea0*/  UISETP.NE.AND UP0, UPT, UR5, 0x7, UPT ;  /* 0x000000070500788c */ /* 0x000fe2000bf05270 */
[----:B------:R-:W-:Y:S02]  /*1eb0*/  VIADD R0, R0, 0xffffffff ;  /* 0xffffffff00007836 */ /* 0x000fe40000000000 */
[C---:B------:R-:W-:Y:S01]  /*1ec0*/  ISETP.NE.AND P1, PT, R3.reuse, 0x7, PT ;  /* 0x000000070300780c */ /* 0x040fe20003f25270 */
[----:B------:R-:W-:Y:S02]  /*1ed0*/  USEL UR6, URZ, 0x1, UP0 ;  /* 0x000000013f067887 */ /* 0x000fe40008000000 */
[----:B------:R-:W-:Y:S01]  /*1ee0*/  USEL UR5, UR5, URZ, UP0 ;  /* 0x0000003f05057287 */ /* 0x000fe20008000000 */
[----:B------:R-:W-:-:S03]  /*1ef0*/  SEL R3, R3, RZ, P1 ;  /* 0x000000ff03037207 */ /* 0x000fc60000800000 */
[----:B------:R-:W-:Y:S01]  /*1f00*/  LOP3.LUT R7, R7, UR6, RZ, 0x3c, !PT ;  /* 0x0000000607077c12 */ /* 0x000fe2000f8e3cff */
[----:B------:R-:W-:Y:S07]  /*1f10*/  @P2 BRA `(.L_x_29) ;  /* 0xfffffff800f82947 */ /* 0x000fee000383ffff */
.L_x_22:
[----:B01----:R-:W0:Y:S02]  /*1f20*/  LDC R0, c[0x0][0x28c] ;  /* 0x0000a300ff007b82 */ /* 0x003e240000000800 */
[----:B0-----:R-:W-:-:S13]  /*1f30*/  ISETP.GE.AND P1, PT, R0, 0x1, PT ;  /* 0x000000010000780c */ /* 0x001fda0003f26270 */
[----:B------:R-:W-:Y:S05]  /*1f40*/  @!P1 BRA `(.L_x_30) ;  /* 0x0000000000509947 */ /* 0x000fea0003800000 */
[----:B------:R-:W-:Y:S05]  /*1f50*/  @!P0 BRA `(.L_x_31) ;  /* 0x0000000000048947 */ /* 0x000fea0003800000 */
[----:B------:R-:W-:Y:S01]  /*1f60*/  BPT.TRAP 0x1 ;  /* 0x000000040000795c */ /* 0x000fe20000300000 */
.L_x_31:
[----:B------:R-:W-:Y:S01]  /*1f70*/  ISETP.NE.AND P0, PT, R22, RZ, PT ;  /* 0x000000ff1600720c */ /* 0x000fe20003f05270 */
[----:B------:R-:W-:Y:S01]  /*1f80*/  BSSY B0, `(.L_x_32) ;  /* 0x000000e000007945 */ /* 0x000fe20003800000 */
[----:B------:R-:W-:-:S11]  /*1f90*/  ISETP.GT.U32.AND P1, PT, R18, 0x1, PT ;  /* 0x000000011200780c */ /* 0x000fd60003f24070 */
[----:B------:R-:W-:Y:S05]  /*1fa0*/  @!P0 BRA `(.L_x_33) ;  /* 0x00000000002c8947 */ /* 0x000fea0003800000 */
[----:B------:R-:W-:-:S04]  /*1fb0*/  UIADD3 UR6, UR44, UR41, URZ ;  /* 0x000000292c067290 */ /* 0x000fc8000fffe03f */
[----:B------:R-:W-:-:S04]  /*1fc0*/  UIMAD.WIDE.U32 UR4, UR6, 0x24924925, URZ ;  /* 0x24924925060478a5 */ /* 0x000fc8000f8e003f */
[----:B------:R-:W-:-:S04]  /*1fd0*/  UIADD3 UR4, UR6, -UR5, URZ ;  /* 0x8000000506047290 */ /* 0x000fc8000fffe03f */
[----:B------:R-:W-:-:S04]  /*1fe0*/  ULEA.HI UR4, UR4, UR5, URZ, 0x1f ;  /* 0x0000000504047291 */ /* 0x000fc8000f8ff83f */
[----:B------:R-:W-:-:S04]  /*1ff0*/  USHF.R.U32.HI UR4, URZ, 0x2, UR4 ;  /* 0x000000023f047899 */ /* 0x000fc80008011604 */
[----:B------:R-:W-:-:S06]  /*2000*/  UIMAD UR4, UR4, -0x7, UR6 ;  /* 0xfffffff9040478a4 */ /* 0x000fcc000f8e0206 */
[----:B------:R-:W-:-:S04]  /*2010*/  IMAD.U32 R3, RZ, RZ, UR4 ;  /* 0x00000004ff037e24 */ /* 0x000fc8000f8e00ff */
[----:B------:R-:W-:-:S04]  /*2020*/  IMAD R0, R3, 0x8, R6 ;  /* 0x0000000803007824 */ /* 0x000fc800078e0206 */
[----:B------:R-:W-:-:S05]  /*2030*/  VIADD R0, R0, 0x38 ;  /* 0x0000003800007836 */ /* 0x000fca0000000000 */
[----:B------:R-:W-:-:S04]  /*2040*/  PRMT R0, R19, 0x654, R0 ;  /* 0x0000065413007816 */ /* 0x000fc80000000000 */
[----:B------:R0:W-:Y:S03]  /*2050*/  SYNCS.ARRIVE.TRANS64.RED.A1T0 RZ, [R0+URZ], RZ ;  /* 0x000000ff00ff79a7 */ /* 0x0001e6000810043f */
.L_x_33:
[----:B------:R-:W-:Y:S05]  /*2060*/  BSYNC B0 ;  /* 0x0000000000007941 */ /* 0x000fea0003800000 */
.L_x_32:
[----:B------:R-:W-:Y:S05]  /*2070*/  @P1 BRA `(.L_x_30) ;  /* 0x0000000000041947 */ /* 0x000fea0003800000 */
[----:B------:R-:W-:Y:S01]  /*2080*/  BPT.TRAP 0x1 ;  /* 0x000000040000795c */ /* 0x000fe20000300000 */
.L_x_30:
[----:B------:R-:W-:Y:S01]  /*2090*/  UISETP.GE.U32.AND UP1, UPT, UR43, 0x7, UPT ;  /* 0x000000072b00788c */ /* 0x000fe2000bf26070 */
[----:B------:R-:W-:Y:S01]  /*20a0*/  IMAD.SHL.U32 R100, R100, 0x80, RZ ;  /* 0x0000008064647824 */ /* 0x000fe200078e00ff */
[----:B------:R-:W-:Y:S01]  /*20b0*/  UIADD3 UR41, UR43, UR41, URZ ;  /* 0x000000292b297290 */ /* 0x000fe2000fffe03f */
[----:B------:R-:W-:Y:S01]  /*20c0*/  SHF.R.S32.HI R11, RZ, 0x1f, R101 ;  /* 0x0000001fff0b7819 */ /* 0x000fe20000011465 */
[----:B------:R-:W-:Y:S01]  /*20d0*/  ULDC UR10, c[0x0][0x288] ;  /* 0x0000a200000a7ab9 */ /* 0x000fe20000000800 */
[----:B------:R-:W-:Y:S01]  /*20e0*/  IMAD.SHL.U32 R6, R103, 0x80, RZ ;  /* 0x0000008067067824 */ /* 0x000fe200078e00ff */
[C---:B------:R-:W-:Y:S01]  /*20f0*/  LOP3.LUT R8, R100.reuse, 0x6, R95, 0xf8, !PT ;  /* 0x0000000664087812 */ /* 0x040fe200078ef85f */
[----:B------:R-:W-:Y:S01]  /*2100*/  UISETP.GT.U32.AND UP0, UPT, UR41, 0x6, UPT ;  /* 0x000000062900788c */ /* 0x000fe2000bf04070 */
[----:B------:R-:W-:Y:S01]  /*2110*/  ISETP.GE.AND P0, PT, R100, UR10, PT ;  /* 0x0000000a64007c0c */ /* 0x000fe2000bf06270 */
[----:B------:R-:W-:Y:S01]  /*2120*/  ULDC.64 UR6, c[0x0][0x5d0] ;  /* 0x0001740000067ab9 */ /* 0x000fe20000000a00 */
[----:B------:R-:W-:Y:S01]  /*2130*/  ULDC UR11, c[0x0][0x284] ;  /* 0x0000a100000b7ab9 */ /* 0x000fe20000000800 */
[----:B------:R-:W-:Y:S01]  /*2140*/  @UP1 UIMAD.WIDE.U32 UR4, UR41, 0x24924925, URZ ;  /* 0x24924925290418a5 */ /* 0x000fe2000f8e003f */
[----:B------:R-:W-:Y:S01]  /*2150*/  SHF.R.S32.HI R9, RZ, 0x1f, R8 ;  /* 0x0000001fff097819 */ /* 0x000fe20000011408 */
[----:B0-----:R-:W-:Y:S01]  /*2160*/  IMAD R0, R11, UR6, RZ ;  /* 0x000000060b007c24 */ /* 0x001fe2000f8e02ff */
[----:B------:R-:W-:Y:S01]  /*2170*/  UISETP.LT.U32.AND UP0, UPT, UR43, 0x7, UP0 ;  /* 0x000000072b00788c */ /* 0x000fe20008701070 */
[----:B------:R-:W-:Y:S01]  /*2180*/  ISETP.GE.OR P0, PT, R6, UR11, P0 ;  /* 0x0000000b06007c0c */ /* 0x000fe20008706670 */
[----:B------:R-:W-:Y:S01]  /*2190*/  @UP1 UIADD3 UR4, UR41, -UR5, URZ ;  /* 0x8000000529041290 */ /* 0x000fe2000fffe03f */
[C---:B------:R-:W-:Y:S01]  /*21a0*/  IMAD R3, R101.reuse, UR7, R0 ;  /* 0x0000000765037c24 */ /* 0x040fe2000f8e0200 */
[----:B------:R-:W-:Y:S01]  /*21b0*/  ULDC.64 UR8, c[0x0][0x5c8] ;  /* 0x0001720000087ab9 */ /* 0x000fe20000000a00 */
[----:B------:R-:W-:Y:S01]  /*21c0*/  IMAD.WIDE.U32 R4, R101, UR6, R8 ;  /* 0x0000000665047c25 */ /* 0x000fe2000f8e0008 */
[----:B------:R-:W-:-:S02]  /*21d0*/  USEL UR6, URZ, 0x1, !UP0 ;  /* 0x000000013f067887 */ /* 0x000fc4000c000000 */
[----:B------:R-:W-:Y:S01]  /*21e0*/  @UP1 ULEA.HI UR4, UR4, UR5, URZ, 0x1f ;  /* 0x0000000504041291 */ /* 0x000fe2000f8ff83f */
[----:B------:R-:W-:Y:S01]  /*21f0*/  IMAD.WIDE R104, R103, 0x80, R88 ;  /* 0x0000008067687825 */ /* 0x000fe200078e0258 */
[----:B------:R-:W-:Y:S02]  /*2200*/  ULOP3.LUT UR40, UR40, UR6, URZ, 0x3c, !UPT ;  /* 0x0000000628287292 */ /* 0x000fe4000f8e3c3f */
[----:B------:R-:W-:Y:S01]  /*2210*/  @UP1 USHF.R.U32.HI UR4, URZ, 0x2, UR4 ;  /* 0x000000023f041899 */ /* 0x000fe20008011604 */
[----:B------:R-:W-:Y:S02]  /*2220*/  IMAD.IADD R5, R5, 0x1, R3 ;  /* 0x0000000105057824 */ /* 0x000fe400078e0203 */
[----:B------:R-:W-:Y:S01]  /*2230*/  IMAD R3, R105, UR8, RZ ;  /* 0x0000000869037c24 */ /* 0x000fe2000f8e02ff */
[----:B------:R-:W-:Y:S01]  /*2240*/  @UP1 ULOP3.LUT UR40, UR40, 0x1, UR4, 0x78, !UPT ;  /* 0x0000000128281892 */ /* 0x000fe2000f8e7804 */
[----:B------:R-:W-:-:S04]  /*2250*/  IMAD.WIDE.U32 R106, R104, UR8, R4 ;  /* 0x00000008686a7c25 */ /* 0x000fc8000f8e0004 */
[----:B------:R-:W-:Y:S02]  /*2260*/  IMAD R7, R104, UR9, R3 ;  /* 0x0000000968077c24 */ /* 0x000fe4000f8e0203 */
[----:B------:R-:W-:Y:S01]  /*2270*/  IMAD.MOV.U32 R0, RZ, RZ, -0x1 ;  /* 0xffffffffff007424 */ /* 0x000fe200078e00ff */
[----:B------:R-:W-:Y:S06]  /*2280*/  @P0 BRA `(.L_x_34) ;  /* 0x0000004000100947 */ /* 0x000fec0003800000 */
[----:B-----5:R-:W-:Y:S01]  /*2290*/  FSETP.NEU.AND P1, PT, R90, RZ, PT ;  /* 0x000000ff5a00720b */ /* 0x020fe20003f2d000 */
[----:B------:R-:W-:Y:S01]  /*22a0*/  IMAD.IADD R4, R94, 0x1, -R100 ;  /* 0x000000015e047824 */ /* 0x000fe200078e0a64 */
[----:B------:R-:W-:Y:S01]  /*22b0*/  BSSY B0, `(.L_x_34) ;  /* 0x0000401000007945 */ /* 0x000fe20003800000 */
[----:B------:R-:W-:Y:S02]  /*22c0*/  IMAD.IADD R3, R99, 0x1, -R6 ;  /* 0x0000000163037824 */ /* 0x000fe400078e0a06 */
[----:B------:R-:W-:Y:S01]  /*22d0*/  IMAD.IADD R117, R107, 0x1, R7 ;  /* 0x000000016b757824 */ /* 0x000fe200078e0207 */
[----:B------:R-:W-:-:S04]  /*22e0*/  ISETP.GT.AND P0, PT, R4, RZ, PT ;  /* 0x000000ff0400720c */ /* 0x000fc80003f04270 */
[----:B------:R-:W-:-:S03]  /*22f0*/  ISETP.GT.AND P2, PT, R3, RZ, P0 ;  /* 0x000000ff0300720c */ /* 0x000fc60000744270 */
[----:B------:R-:W-:Y:S10]  /*2300*/  @!P1 BRA `(.L_x_35) ;  /* 0x0000002c001c9947 */ /* 0x000ff40003800000 */
[----:B------:R-:W0:Y:S01]  /*2310*/  LDC.64 R110, c[0x0][0x5b8] ;  /* 0x00016e00ff6e7b82 */ /* 0x000e220000000a00 */
[----:B------:R-:W-:-:S07]  /*2320*/  ULDC.64 UR4, c[0x0][0x5c0] ;  /* 0x0001700000047ab9 */ /* 0x000fce0000000a00 */
[----:B------:R-:W1:Y:S08]  /*2330*/  LDC.64 R112, c[0x0][0x5b0] ;  /* 0x00016c00ff707b82 */ /* 0x000e700000000a00 */
[----:B------:R-:W2:Y:S01]  /*2340*/  LDC.64 R114, c[0x0][0x5a8] ;  /* 0x00016a00ff727b82 */ /* 0x000ea20000000a00 */
[-C--:B0-----:R-:W-:Y:S02]  /*2350*/  IMAD R6, R11, R110.reuse, RZ ;  /* 0x0000006e0b067224 */ /* 0x081fe400078e02ff */
[----:B------:R-:W-:-:S04]  /*2360*/  IMAD.WIDE.U32 R108, R101, R110, R8 ;  /* 0x0000006e656c7225 */ /* 0x000fc800078e0008 */
[----:B------:R-:W-:Y:S02]  /*2370*/  IMAD R103, R101, R111, R6 ;  /* 0x0000006f65677224 */ /* 0x000fe400078e0206 */
[-C--:B-1----:R-:W-:Y:S02]  /*2380*/  IMAD R5, R105, R112.reuse, RZ ;  /* 0x0000007069057224 */ /* 0x082fe400078e02ff */
[----:B------:R-:W-:Y:S02]  /*2390*/  IMAD.IADD R13, R109, 0x1, R103 ;  /* 0x000000016d0d7824 */ /* 0x000fe400078e0267 */
[----:B------:R-:W-:Y:S02]  /*23a0*/  IMAD.MOV.U32 R12, RZ, RZ, R108 ;  /* 0x000000ffff0c7224 */ /* 0x000fe400078e006c */
[C---:B------:R-:W-:Y:S02]  /*23b0*/  IMAD R105, R104.reuse, R113, R5 ;  /* 0x0000007168697224 */ /* 0x040fe400078e0205 */
[----:B------:R-:W-:-:S04]  /*23c0*/  IMAD.WIDE.U32 R6, R104, R112, R12 ;  /* 0x0000007068067225 */ /* 0x000fc800078e000c */
[----:B------:R-:W-:Y:S01]  /*23d0*/  IMAD.IADD R5, R7, 0x1, R105 ;  /* 0x0000000107057824 */ /* 0x000fe200078e0269 */
[----:B--2---:R-:W-:-:S04]  /*23e0*/  LEA R14, P1, R6, R114, 0x2 ;  /* 0x00000072060e7211 */ /* 0x004fc800078210ff */
[----:B------:R-:W-:-:S05]  /*23f0*/  LEA.HI.X R15, R6, R115, R5, 0x2, P1 ;  /* 0x00000073060f7211 */ /* 0x000fca00008f1405 */
[----:B------:R0:W2:Y:S01]  /*2400*/  @P2 LDG.E.LTC128B R5, desc[UR38][R14.64] ;  /* 0x000000260e052981 */ /* 0x0000a2000c1e1920 */
[----:B------:R-:W-:Y:S01]  /*2410*/  LEA R10, P3, R106, UR4, 0x2 ;  /* 0x000000046a0a7c11 */ /* 0x000fe2000f8610ff */
[----:B------:R-:W-:Y:S01]  /*2420*/  IMAD.WIDE.U32 R6, R104, R112, R8 ;  /* 0x0000007068067225 */ /* 0x000fe200078e0008 */
[----:B------:R-:W-:Y:S01]  /*2430*/  ISETP.GT.AND P1, PT, R4, 0x1, PT ;  /* 0x000000010400780c */ /* 0x000fe20003f24270 */
[----:B------:R-:W-:Y:S02]  /*2440*/  BSSY B1, `(.L_x_36) ;  /* 0x0000012000017945 */ /* 0x000fe40003800000 */
[----:B------:R-:W-:Y:S02]  /*2450*/  IMAD.IADD R7, R105, 0x1, R7 ;  /* 0x0000000169077824 */ /* 0x000fe400078e0207 */
[----:B------:R-:W-:Y:S01]  /*2460*/  IMAD.WIDE.U32 R20, R101, R110, R6 ;  /* 0x0000006e65147225 */ /* 0x000fe200078e0006 */
[----:B0-----:R-:W-:-:S03]  /*2470*/  SHF.L.U64.HI R15, R112, 0x3, R113 ;  /* 0x00000003700f7819 */ /* 0x001fc60000010271 */
[----:B------:R-:W-:Y:S01]  /*2480*/  IMAD.IADD R7, R103, 0x1, R21 ;  /* 0x0000000167077824 */ /* 0x000fe200078e0215 */
[----:B------:R-:W-:Y:S01]  /*2490*/  LEA R6, P4, R20, R114, 0x2 ;  /* 0x0000007214067211 */ /* 0x000fe200078810ff */
[----:B------:R-:W-:-:S03]  /*24a0*/  IMAD.SHL.U32 R14, R112, 0x8, RZ ;  /* 0x00000008700e7824 */ /* 0x000fc600078e00ff */
[----:B------:R-:W-:Y:S01]  /*24b0*/  LEA.HI.X R7, R20, R115, R7, 0x2, P4 ;  /* 0x0000007314077211 */ /* 0x000fe200020f1407 */
[----:B------:R-:W-:Y:S01]  /*24c0*/  IMAD.WIDE.U32 R20, R104, R112, R14 ;  /* 0x0000007068147225 */ /* 0x000fe200078e000e */
[----:B--2---:R-:W-:-:S05]  /*24d0*/  LOP3.LUT R11, R5, 0xffffe000, RZ, 0xc0, !PT ;  /* 0xffffe000050b7812 */ /* 0x004fca00078ec0ff */
[----:B------:R-:W-:-:S04]  /*24e0*/  FMUL R11, R11, R90 ;  /* 0x0000005a0b0b7220 */ /* 0x000fc80000400000 */
[----:B------:R-:W-:Y:S01]  /*24f0*/  FFMA R107, R24, R23, R11 ;  /* 0x00000017186b7223 */ /* 0x000fe2000000000b */
[----:B------:R-:W-:Y:S02]  /*2500*/  LEA.HI.X R11, R106, UR5, R117, 0x2, P3 ;  /* 0x000000056a0b7c11 */ /* 0x000fe400098f1475 */
[----:B------:R-:W-:Y:S02]  /*2510*/  ISETP.GT.AND P3, PT, R3, RZ, P1 ;  /* 0x000000ff0300720c */ /* 0x000fe40000f64270 */
[----:B------:R-:W-:-:S05]  /*2520*/  F2FP.TF32.F32.PACK_B R107, R107 ;  /* 0x0000006bff6b723e */ /* 0x000fca00024050ff */
[----:B------:R0:W-:Y:S06]  /*2530*/  @P2 STG.E desc[UR38][R10.64], R107 ;  /* 0x0000006b0a002986 */ /* 0x0001ec000c101926 */
[----:B------:R-:W-:Y:S05]  /*2540*/  @!P3 BRA `(.L_x_37) ;  /* 0x000000000004b947 */ /* 0x000fea0003800000 */
[----:B------:R1:W5:Y:S02]  /*2550*/  LDG.E.LTC128B R5, desc[UR38][R6.64+0x4] ;  /* 0x0000042606057981 */ /* 0x000364000c1e1920 */
.L_x_37:
[----:B------:R-:W-:Y:S05]  /*2560*/  BSYNC B1 ;  /* 0x0000000000017941 */ /* 0x000fea0003800000 */
.L_x_36:
[----:B-----5:R-:W-:Y:S01]  /*2570*/  LOP3.LUT R15, R5, 0xffffe000, RZ, 0xc0, !PT ;  /* 0xffffe000050f7812 */ /* 0x020fe200078ec0ff */
[----:B------:R-:W-:Y:S01]  /*2580*/  IMAD.IADD R105, R105, 0x1, R21 ;  /* 0x0000000169697824 */ /* 0x000fe200078e0215 */
[----:B------:R-:W-:Y:S01]  /*2590*/  IADD3 R108, P2, R108, R20, RZ ;  /* 0x000000146c6c7210 */ /* 0x000fe20007f5e0ff */
[----:B------:R-:W-:Y:S01]  /*25a0*/  IMAD.MOV.U32 R24, RZ, RZ, R5 ;  /* 0x000000ffff187224 */ /* 0x000fe200078e0005 */
[----:B------:R-:W-:Y:S01]  /*25b0*/  ISETP.GT.AND P0, PT, R3, 0x8, P0 ;  /* 0x000000080300780c */ /* 0x000fe20000704270 */
[----:B------:R-:W-:Y:S02]  /*25c0*/  FMUL R12, R15, R90 ;  /* 0x0000005a0f0c7220 */ /* 0x000fe40000400000 */
[----:B------:R-:W-:Y:S01]  /*25d0*/  IMAD.X R13, R105, 0x1, R13, P2 ;  /* 0x00000001690d7824 */ /* 0x000fe200010e060d */
[----:B------:R-:W-:Y:S01]  /*25e0*/  LEA R14, P2, R108, R114, 0x2 ;  /* 0x000000726c0e7211 */ /* 0x000fe200078410ff */
[----:B------:R-:W-:-:S03]  /*25f0*/  FFMA R25, R25, R23, R12 ;  /* 0x0000001719197223 */ /* 0x000fc6000000000c */
[----:B------:R-:W-:Y:S02]  /*2600*/  LEA.HI.X R15, R108, R115, R13, 0x2, P2 ;  /* 0x000000736c0f7211 */ /* 0x000fe400010f140d */
[----:B------:R-:W-:-:S05]  /*2610*/  F2FP.TF32.F32.PACK_B R25, R25 ;  /* 0x00000019ff19723e */ /* 0x000fca00024050ff */
[----:B------:R2:W-:Y:S04]  /*2620*/  @P3 STG.E desc[UR38][R10.64+0x4], R25 ;  /* 0x000004190a003986 */ /* 0x0005e8000c101926 */
[----:B------:R-:W3:Y:S01]  /*2630*/  @P0 LDG.E.LTC128B R24, desc[UR38][R14.64] ;  /* 0x000000260e180981 */ /* 0x000ee2000c1e1920 */
[----:B------:R-:W-:Y:S01]  /*2640*/  IADD3 R20, P2, R8, R20, RZ ;  /* 0x0000001408147210 */ /* 0x000fe20007f5e0ff */
[----:B------:R-:W-:Y:S01]  /*2650*/  BSSY B1, `(.L_x_38) ;  /* 0x0000011000017945 */ /* 0x000fe20003800000 */
[----:B------:R-:W-:-:S03]  /*2660*/  ISETP.GT.AND P1, PT, R3, 0x8, P1 ;  /* 0x000000080300780c */ /* 0x000fc60000f24270 */
[----:B------:R-:W-:Y:S01]  /*2670*/  IMAD.X R21, R9, 0x1, R105, P2 ;  /* 0x0000000109157824 */ /* 0x000fe200010e0669 */
[C---:B------:R-:W-:Y:S02]  /*2680*/  SHF.L.U64.HI R9, R91.reuse, 0x2, R92 ;  /* 0x000000025b097819 */ /* 0x040fe4000001025c */
[----:B------:R-:W-:Y:S01]  /*2690*/  LEA R12, P2, R91, R10, 0x2 ;  /* 0x0000000a5b0c7211 */ /* 0x000fe200078410ff */
[----:B------:R-:W-:-:S04]  /*26a0*/  IMAD.WIDE.U32 R20, R101, R110, R20 ;  /* 0x0000006e65147225 */ /* 0x000fc800078e0014 */
[----:B------:R-:W-:Y:S01]  /*26b0*/  IMAD.X R13, R9, 0x1, R11, P2 ;  /* 0x00000001090d7824 */ /* 0x000fe200010e060b */
[----:B------:R-:W-:Y:S02]  /*26c0*/  LEA R8, P3, R20, R114, 0x2 ;  /* 0x0000007214087211 */ /* 0x000fe400078610ff */
[----:B---3--:R-:W-:-:S05]  /*26d0*/  LOP3.LUT R5, R24, 0xffffe000, RZ, 0xc0, !PT ;  /* 0xffffe00018057812 */ /* 0x008fca00078ec0ff */
[----:B------:R-:W-:-:S04]  /*26e0*/  FMUL R5, R5, R90 ;  /* 0x0000005a05057220 */ /* 0x000fc80000400000 */
[----:B------:R-:W-:Y:S01]  /*26f0*/  FFMA R101, R26, R23, R5 ;  /* 0x000000171a657223 */ /* 0x000fe20000000005 */
[----:B------:R-:W-:-:S04]  /*2700*/  IMAD.IADD R5, R103, 0x1, R21 ;  /* 0x0000000167057824 */ /* 0x000fc800078e0215 */
[----:B------:R-:W-:Y:S02]  /*2710*/  F2FP.TF32.F32.PACK_B R101, R101 ;  /* 0x00000065ff65723e */ /* 0x000fe400024050ff */
[----:B------:R-:W-:-:S03]  /*2720*/  LEA.HI.X R9, R20, R115, R5, 0x2, P3 ;  /* 0x0000007314097211 */ /* 0x000fc600018f1405 */
[----:B------:R2:W-:Y:S01]  /*2730*/  @P0 STG.E desc[UR38][R12.64], R101 ;  /* 0x000000650c000986 */ /* 0x0005e2000c101926 */
[----:B------:R-:W-:Y:S05]  /*2740*/  @!P1 BRA `(.L_x_39) ;  /* 0x0000000000049947 */ /* 0x000fea0003800000 */
[----:B------:R3:W5:Y:S02]  /*2750*/  LDG.E.LTC128B R24, desc[UR38][R8.64+0x4] ;  /* 0x0000042608187981 */ /* 0x000764000c1e1920 */
.L_x_39:
[----:B------:R-:W-:Y:S05]  /*2760*/  BSYNC B1 ;  /* 0x0000000000017941 */ /* 0x000fea0003800000 */
.L_x_38:
[----:B-----5:R-:W-:Y:S01]  /*2770*/  LOP3.LUT R5, R24, 0xffffe000, RZ, 0xc0, !PT ;  /* 0xffffe00018057812 */ /* 0x020fe200078ec0ff */
[----:B------:R-:W-:Y:S01]  /*2780*/  BSSY B1, `(.L_x_40) ;  /* 0x0000009000017945 */ /* 0x000fe20003800000 */
[----:B------:R-:W-:-:S03]  /*2790*/  ISETP.GT.AND P0, PT, R4, 0x8, PT ;  /* 0x000000080400780c */ /* 0x000fc60003f04270 */
[----:B------:R-:W-:Y:S01]  /*27a0*/  FMUL R14, R5, R90 ;  /* 0x0000005a050e7220 */ /* 0x000fe20000400000 */
[----:B------:R-:W-:-:S03]  /*27b0*/  ISETP.GT.AND P2, PT, R3, RZ, P0 ;  /* 0x000000ff0300720c */ /* 0x000fc60000744270 */
[----:B------:R-:W-:-:S05]  /*27c0*/  FFMA R27, R27, R23, R14 ;  /* 0x000000171b1b7223 */ /* 0x000fca000000000e */
[----:B------:R-:W-:-:S05]  /*27d0*/  F2FP.TF32.F32.PACK_B R27, R27 ;  /* 0x0000001bff1b723e */ /* 0x000fca00024050ff */
[----:B------:R4:W-:Y:S01]  /*27e0*/  @P1 STG.E desc[UR38][R12.64+0x4], R27 ;  /* 0x0000041b0c001986 */ /* 0x0009e2000c101926 */
[----:B------:R-:W-:Y:S05]  /*27f0*/  @!P2 BRA `(.L_x_41) ;  /* 0x000000000004a947 */ /* 0x000fea0003800000 */
[----:B------:R0:W5:Y:S02]  /*2800*/  LDG.E.LTC128B R24, desc[UR38][R6.64+0x20] ;  /* 0x0000202606187981 */ /* 0x000164000c1e1920 */
.L_x_41:
[----:B------:R-:W-:Y:S05]  /*2810*/  BSYNC B1 ;  /* 0x0000000000017941 */ /* 0x000fea0003800000 */
.L_x_40:
        /* <DEDUP_REMOVED lines=10> */
.L_x_43:
[----:B------:R-:W-:Y:S05]  /*28c0*/  BSYNC B1 ;  /* 0x0000000000017941 */ /* 0x000fea0003800000 */
.L_x_42:
[----:B0----5:R-:W-:Y:S01]  /*28d0*/  LOP3.LUT R5, R24, 0xffffe000, RZ, 0xc0, !PT ;  /* 0xffffe00018057812 */ /* 0x021fe200078ec0ff */
[----:B------:R-:W-:Y:S01]  /*28e0*/  BSSY B1, `(.L_x_44) ;  /* 0x0000008000017945 */ /* 0x000fe20003800000 */
[----:B------:R-:W-:-:S03]  /*28f0*/  ISETP.GT.AND P0, PT, R3, 0x8, P0 ;  /* 0x000000080300780c */ /* 0x000fc60000704270 */
[----:B------:R-:W-:-:S04]  /*2900*/  FMUL R14, R5, R90 ;  /* 0x0000005a050e7220 */ /* 0x000fc80000400000 */
[----:B------:R-:W-:-:S05]  /*2910*/  FFMA R29, R29, R23, R14 ;  /* 0x000000171d1d7223 */ /* 0x000fca000000000e */
[----:B------:R-:W-:-:S05]  /*2920*/  F2FP.TF32.F32.PACK_B R29, R29 ;  /* 0x0000001dff1d723e */ /* 0x000fca00024050ff */
[----:B------:R0:W-:Y:S01]  /*2930*/  @P3 STG.E desc[UR38][R10.64+0x24], R29 ;  /* 0x0000241d0a003986 */ /* 0x0001e2000c101926 */
[----:B------:R-:W-:Y:S05]  /*2940*/  @!P0 BRA `(.L_x_45) ;  /* 0x0000000000048947 */ /* 0x000fea0003800000 */
[----:B------:R0:W5:Y:S02]  /*2950*/  LDG.E.LTC128B R24, desc[UR38][R8.64+0x20] ;  /* 0x0000202608187981 */ /* 0x000164000c1e1920 */
.L_x_45:
[----:B------:R-:W-:Y:S05]  /*2960*/  BSYNC B1 ;  /* 0x0000000000017941 */ /* 0x000fea0003800000 */
.L_x_44:
[----:B-----5:R-:W-:Y:S01]  /*2970*/  LOP3.LUT R5, R24, 0xffffe000, RZ, 0xc0, !PT ;  /* 0xffffe00018057812 */ /* 0x020fe200078ec0ff */
        /* <DEDUP_REMOVED lines=8> */
.L_x_47:
[----:B------:R-:W-:Y:S05]  /*2a00*/  BSYNC B1 ;  /* 0x0000000000017941 */ /* 0x000fea0003800000 */
.L_x_46:
[----:B0----5:R-:W-:Y:S01]  /*2a10*/  LOP3.LUT R5, R24, 0xffffe000, RZ, 0xc0, !PT ;  /* 0xffffe00018057812 */ /* 0x021fe200078ec0ff */
        /* <DEDUP_REMOVED lines=9> */
.L_x_49:
[----:B------:R-:W-:Y:S05]  /*2ab0*/  BSYNC B1 ;  /* 0x0000000000017941 */ /* 0x000fea0003800000 */
.L_x_48:
        /* <DEDUP_REMOVED lines=10> */
.L_x_51:
[----:B------:R-:W-:Y:S05]  /*2b60*/  BSYNC B1 ;  /* 0x0000000000017941 */ /* 0x000fea0003800000 */
.L_x_50:
        /* <DEDUP_REMOVED lines=9> */
.L_x_53:
[----:B------:R-:W-:Y:S05]  /*2c00*/  BSYNC B1 ;  /* 0x0000000000017941 */ /* 0x000fea0003800000 */
.L_x_52:
        /* <DEDUP_REMOVED lines=9> */
.L_x_55:
[----:B------:R-:W-:Y:S05]  /*2ca0*/  BSYNC B1 ;  /* 0x0000000000017941 */ /* 0x000fea0003800000 */
.L_x_54:
        /* <DEDUP_REMOVED lines=10> */
.L_x_57:
[----:B------:R-:W-:Y:S05]  /*2d50*/  BSYNC B1 ;  /* 0x0000000000017941 */ /* 0x000fea0003800000 */
.L_x_56:
        /* <DEDUP_REMOVED lines=10> */
.L_x_59:
[----:B------:R-:W-:Y:S05]  /*2e00*/  BSYNC B1 ;  /* 0x0000000000017941 */ /* 0x000fea0003800000 */
.L_x_58:
        /* <DEDUP_REMOVED lines=9> */
.L_x_61:
[----:B------:R-:W-:Y:S05]  /*2ea0*/  BSYNC B1 ;  /* 0x0000000000017941 */ /* 0x000fea0003800000 */
.L_x_60:
        /* <DEDUP_REMOVED lines=9> */
.L_x_63:
[----:B------:R-:W-:Y:S05]  /*2f40*/  BSYNC B1 ;  /* 0x0000000000017941 */ /* 0x000fea0003800000 */
.L_x_62:
        /* <DEDUP_REMOVED lines=10> */
.L_x_65:
[----:B------:R-:W-:Y:S05]  /*2ff0*/  BSYNC B1 ;  /* 0x0000000000017941 */ /* 0x000fea0003800000 */
.L_x_64:
        /* <DEDUP_REMOVED lines=10> */
.L_x_67:
[----:B------:R-:W-:Y:S05]  /*30a0*/  BSYNC B1 ;  /* 0x0000000000017941 */ /* 0x000fea0003800000 */
.L_x_66:
        /* <DEDUP_REMOVED lines=9> */
.L_x_69:
[----:B------:R-:W-:Y:S05]  /*3140*/  BSYNC B1 ;  /* 0x0000000000017941 */ /* 0x000fea0003800000 */
.L_x_68:
        /* <DEDUP_REMOVED lines=9> */
.L_x_71:
[----:B------:R-:W-:Y:S05]  /*31e0*/  BSYNC B1 ;  /* 0x0000000000017941 */ /* 0x000fea0003800000 */
.L_x_70:
        /* <DEDUP_REMOVED lines=10> */
.L_x_73:
[----:B------:R-:W-:Y:S05]  /*3290*/  BSYNC B1 ;  /* 0x0000000000017941 */ /* 0x000fea0003800000 */
.L_x_72:
        /* <DEDUP_REMOVED lines=10> */
.L_x_75:
[----:B------:R-:W-:Y:S05]  /*3340*/  BSYNC B1 ;  /* 0x0000000000017941 */ /* 0x000fea0003800000 */
.L_x_74:
        /* <DEDUP_REMOVED lines=9> */
.L_x_77:
[----:B------:R-:W-:Y:S05]  /*33e0*/  BSYNC B1 ;  /* 0x0000000000017941 */ /* 0x000fea0003800000 */
.L_x_76:
        /* <DEDUP_REMOVED lines=9> */
.L_x_79:
[----:B------:R-:W-:Y:S05]  /*3480*/  BSYNC B1 ;  /* 0x0000000000017941 */ /* 0x000fea0003800000 */
.L_x_78:
        /* <DEDUP_REMOVED lines=10> */
.L_x_81:
[----:B------:R-:W-:Y:S05]  /*3530*/  BSYNC B1 ;  /* 0x0000000000017941 */ /* 0x000fea0003800000 */
.L_x_80:
        /* <DEDUP_REMOVED lines=10> */
.L_x_83:
[----:B------:R-:W-:Y:S05]  /*35e0*/  BSYNC B1 ;  /* 0x0000000000017941 */ /* 0x000fea0003800000 */
.L_x_82:
        /* <DEDUP_REMOVED lines=9> */
.L_x_85:
[----:B------:R-:W-:Y:S05]  /*3680*/  BSYNC B1 ;  /* 0x0000000000017941 */ /* 0x000fea0003800000 */
.L_x_84:
        /* <DEDUP_REMOVED lines=9> */
.L_x_87:
[----:B------:R-:W-:Y:S05]  /*3720*/  BSYNC B1 ;  /* 0x0000000000017941 */ /* 0x000fea0003800000 */
.L_x_86:
        /* <DEDUP_REMOVED lines=10> */
.L_x_89:
[----:B------:R-:W-:Y:S05]  /*37d0*/  BSYNC B1 ;  /* 0x0000000000017941 */ /* 0x000fea0003800000 */
.L_x_88:
        /* <DEDUP_REMOVED lines=10> */
.L_x_91:
[----:B------:R-:W-:Y:S05]  /*3880*/  BSYNC B1 ;  /* 0x0000000000017941 */ /* 0x000fea0003800000 */
.L_x_90:
        /* <DEDUP_REMOVED lines=9> */
.L_x_93:
[----:B------:R-:W-:Y:S05]  /*3920*/  BSYNC B1 ;  /* 0x0000000000017941 */ /* 0x000fea0003800000 */
.L_x_92:
        /* <DEDUP_REMOVED lines=9> */
.L_x_95:
[----:B------:R-:W-:Y:S05]  /*39c0*/  BSYNC B1 ;  /* 0x0000000000017941 */ /* 0x000fea0003800000 */
.L_x_94:
        /* <DEDUP_REMOVED lines=10> */
.L_x_97:
[----:B------:R-:W-:Y:S05]  /*3a70*/  BSYNC B1 ;  /* 0x0000000000017941 */ /* 0x000fea0003800000 */
.L_x_96:
        /* <DEDUP_REMOVED lines=10> */
.L_x_99:
[----:B------:R-:W-:Y:S05]  /*3b20*/  BSYNC B1 ;  /* 0x0000000000017941 */ /* 0x000fea0003800000 */
.L_x_98:
        /* <DEDUP_REMOVED lines=9> */
.L_x_101:
[----:B------:R-:W-:Y:S05]  /*3bc0*/  BSYNC B1 ;  /* 0x0000000000017941 */ /* 0x000fea0003800000 */
.L_x_100:
        /* <DEDUP_REMOVED lines=9> */
.L_x_103:
[----:B------:R-:W-:Y:S05]  /*3c60*/  BSYNC B1 ;  /* 0x0000000000017941 */ /* 0x000fea0003800000 */
.L_x_102:
        /* <DEDUP_REMOVED lines=10> */
.L_x_105:
[----:B------:R-:W-:Y:S05]  /*3d10*/  BSYNC B1 ;  /* 0x0000000000017941 */ /* 0x000fea0003800000 */
.L_x_104:
        /* <DEDUP_REMOVED lines=10> */
.L_x_107:
[----:B------:R-:W-:Y:S05]  /*3dc0*/  BSYNC B1 ;  /* 0x0000000000017941 */ /* 0x000fea0003800000 */
.L_x_106:
        /* <DEDUP_REMOVED lines=9> */
.L_x_109:
[----:B------:R-:W-:Y:S05]  /*3e60*/  BSYNC B1 ;  /* 0x0000000000017941 */ /* 0x000fea0003800000 */
.L_x_108:
        /* <DEDUP_REMOVED lines=9> */
.L_x_111:
[----:B------:R-:W-:Y:S05]  /*3f00*/  BSYNC B1 ;  /* 0x0000000000017941 */ /* 0x000fea0003800000 */
.L_x_110:
        /* <DEDUP_REMOVED lines=10> */
.L_x_113:
[----:B------:R-:W-:Y:S05]  /*3fb0*/  BSYNC B1 ;  /* 0x0000000000017941 */ /* 0x000fea0003800000 */
.L_x_112:
        /* <DEDUP_REMOVED lines=10> */
.L_x_115:
[----:B------:R-:W-:Y:S05]  /*4060*/  BSYNC B1 ;  /* 0x0000000000017941 */ /* 0x000fea0003800000 */
.L_x_114:
        /* <DEDUP_REMOVED lines=9> */
.L_x_117:
[----:B------:R-:W-:Y:S05]  /*4100*/  BSYNC B1 ;  /* 0x0000000000017941 */ /* 0x000fea0003800000 */
.L_x_116:
        /* <DEDUP_REMOVED lines=9> */
.L_x_119:
[----:B------:R-:W-:Y:S05]  /*41a0*/  BSYNC B1 ;  /* 0x0000000000017941 */ /* 0x000fea0003800000 */
.L_x_118:
        /* <DEDUP_REMOVED lines=10> */
.L_x_121:
[----:B------:R-:W-:Y:S05]  /*4250*/  BSYNC B1 ;  /* 0x0000000000017941 */ /* 0x000fea0003800000 */
.L_x_120:
        /* <DEDUP_REMOVED lines=10> */
.L_x_123:
[----:B------:R-:W-:Y:S05]  /*4300*/  BSYNC B1 ;  /* 0x0000000000017941 */ /* 0x000fea0003800000 */
.L_x_122:
        /* <DEDUP_REMOVED lines=9> */
.L_x_125:
[----:B------:R-:W-:Y:S05]  /*43a0*/  BSYNC B1 ;  /* 0x0000000000017941 */ /* 0x000fea0003800000 */
.L_x_124:
        /* <DEDUP_REMOVED lines=9> */
.L_x_127:
[----:B------:R-:W-:Y:S05]  /*4440*/  BSYNC B1 ;  /* 0x0000000000017941 */ /* 0x000fea0003800000 */
.L_x_126:
        /* <DEDUP_REMOVED lines=10> */
.L_x_129:
[----:B------:R-:W-:Y:S05]  /*44f0*/  BSYNC B1 ;  /* 0x0000000000017941 */ /* 0x000fea0003800000 */
.L_x_128:
        /* <DEDUP_REMOVED lines=10> */
.L_x_131:
[----:B------:R-:W-:Y:S05]  /*45a0*/  BSYNC B1 ;  /* 0x0000000000017941 */ /* 0x000fea0003800000 */
.L_x_130:
        /* <DEDUP_REMOVED lines=9> */
.L_x_133:
[----:B------:R-:W-:Y:S05]  /*4640*/  BSYNC B1 ;  /* 0x0000000000017941 */ /* 0x000fea0003800000 */
.L_x_132:
        /* <DEDUP_REMOVED lines=9> */
.L_x_135:
[----:B------:R-:W-:Y:S05]  /*46e0*/  BSYNC B1 ;  /* 0x0000000000017941 */ /* 0x000fea0003800000 */
.L_x_134:
        /* <DEDUP_REMOVED lines=10> */
.L_x_137:
[----:B------:R-:W-:Y:S05]  /*4790*/  BSYNC B1 ;  /* 0x0000000000017941 */ /* 0x000fea0003800000 */
.L_x_136:
        /* <DEDUP_REMOVED lines=10> */
.L_x_139:
[----:B------:R-:W-:Y:S05]  /*4840*/  BSYNC B1 ;  /* 0x0000000000017941 */ /* 0x000fea0003800000 */
.L_x_138:
        /* <DEDUP_REMOVED lines=9> */
.L_x_141:
[----:B------:R-:W-:Y:S05]  /*48e0*/  BSYNC B1 ;  /* 0x0000000000017941 */ /* 0x000fea0003800000 */
.L_x_140:
        /* <DEDUP_REMOVED lines=9> */
.L_x_143:
[----:B------:R-:W-:Y:S05]  /*4980*/  BSYNC B1 ;  /* 0x0000000000017941 */ /* 0x000fea0003800000 */
.L_x_142:
        /* <DEDUP_REMOVED lines=10> */
.L_x_145:
[----:B------:R-:W-:Y:S05]  /*4a30*/  BSYNC B1 ;  /* 0x0000000000017941 */ /* 0x000fea0003800000 */
.L_x_144:
        /* <DEDUP_REMOVED lines=10> */
.L_x_147:
[----:B------:R-:W-:Y:S05]  /*4ae0*/  BSYNC B1 ;  /* 0x0000000000017941 */ /* 0x000fea0003800000 */
.L_x_146:
        /* <DEDUP_REMOVED lines=9> */
.L_x_149:
[----:B------:R-:W-:Y:S05]  /*4b80*/  BSYNC B1 ;  /* 0x0000000000017941 */ /* 0x000fea0003800000 */
.L_x_148:
        /* <DEDUP_REMOVED lines=9> */
.L_x_151:
[----:B------:R-:W-:Y:S05]  /*4c20*/  BSYNC B1 ;  /* 0x0000000000017941 */ /* 0x000fea0003800000 */
.L_x_150:
        /* <DEDUP_REMOVED lines=10> */
.L_x_153:
[----:B------:R-:W-:Y:S05]  /*4cd0*/  BSYNC B1 ;  /* 0x0000000000017941 */ /* 0x000fea0003800000 */
.L_x_152:
[----:B-----5:R-:W-:Y:S01]  /*4ce0*/  LOP3.LUT R5, R24, 0xffffe000, RZ, 0xc0, !PT ;  /* 0xffffe00018057812 */ /* 0x020fe200078ec0ff */
[----:B------:R-:W-:Y:S01]  /*4cf0*/  BSSY B1, `(.L_x_154) ;  /* 0x000000b000017945 */ /* 0x000fe20003800000 */
[----:B------:R-:W-:Y:S01]  /*4d00*/  ISETP.GT.AND P1, PT, R4, 0x79, PT ;  /* 0x000000790400780c */ /* 0x000fe20003f24270 */
[----:B------:R-:W-:Y:S02]  /*4d10*/  @P2 IMAD.MOV.U32 R4, RZ, RZ, R10 ;  /* 0x000000ffff042224 */ /* 0x000fe400078e000a */
[----:B------:R-:W-:Y:S01]  /*4d20*/  FMUL R5, R5, R90 ;  /* 0x0000005a05057220 */ /* 0x000fe20000400000 */
[----:B------:R-:W-:-:S03]  /*4d30*/  ISETP.GT.AND P3, PT, R3, RZ, P1 ;  /* 0x000000ff0300720c */ /* 0x000fc60000f64270 */
[----:B------:R-:W-:Y:S01]  /*4d40*/  FFMA R15, R84, R23, R5 ;  /* 0x00000017540f7223 */ /* 0x000fe20000000005 */
[----:B------:R-:W-:-:S04]  /*4d50*/  @P2 IMAD.MOV.U32 R5, RZ, RZ, R11 ;  /* 0x000000ffff052224 */ /* 0x000fc800078e000b */
[----:B------:R-:W-:-:S05]  /*4d60*/  F2FP.TF32.F32.PACK_B R15, R15 ;  /* 0x0000000fff0f723e */ /* 0x000fca00024050ff */
[----:B------:R0:W-:Y:S01]  /*4d70*/  @P2 STG.E desc[UR38][R4.64+0x1e0], R15 ;  /* 0x0001e00f04002986 */ /* 0x0001e2000c101926 */
[----:B------:R-:W-:Y:S05]  /*4d80*/  @!P3 BRA `(.L_x_155) ;  /* 0x000000000004b947 */ /* 0x000fea0003800000 */
[----:B------:R0:W5:Y:S02]  /*4d90*/  LDG.E.LTC128B R24, desc[UR38][R6.64+0x1e4] ;  /* 0x0001e42606187981 */ /* 0x000164000c1e1920 */
.L_x_155:
[----:B------:R-:W-:Y:S05]  /*4da0*/  BSYNC B1 ;  /* 0x0000000000017941 */ /* 0x000fea0003800000 */
.L_x_154:
        /* <DEDUP_REMOVED lines=9> */
.L_x_157:
[----:B------:R-:W-:Y:S05]  /*4e40*/  BSYNC B1 ;  /* 0x0000000000017941 */ /* 0x000fea0003800000 */
.L_x_156:
[----:B-----5:R-:W-:Y:S01]  /*4e50*/  LOP3.LUT R5, R24, 0xffffe000, RZ, 0xc0, !PT ;  /* 0xffffe00018057812 */ /* 0x020fe200078ec0ff */
[----:B------:R-:W-:Y:S01]  /*4e60*/  @P0 IMAD.MOV.U32 R4, RZ, RZ, R12 ;  /* 0x000000ffff040224 */ /* 0x000fe200078e000c */
[----:B------:R-:W-:Y:S01]  /*4e70*/  ISETP.GT.AND P1, PT, R3, 0x8, P1 ;  /* 0x000000080300780c */ /* 0x000fe20000f24270 */
[----:B------:R-:W-:Y:S02]  /*4e80*/  BSSY B1, `(.L_x_158) ;  /* 0x0000008000017945 */ /* 0x000fe40003800000 */
[----:B------:R-:W-:-:S04]  /*4e90*/  FMUL R5, R5, R90 ;  /* 0x0000005a05057220 */ /* 0x000fc80000400000 */
[----:B-1----:R-:W-:Y:S01]  /*4ea0*/  FFMA R7, R86, R23, R5 ;  /* 0x0000001756077223 */ /* 0x002fe20000000005 */
[----:B------:R-:W-:-:S04]  /*4eb0*/  @P0 IMAD.MOV.U32 R5, RZ, RZ, R13 ;  /* 0x000000ffff050224 */ /* 0x000fc800078e000d */
[----:B------:R-:W-:-:S05]  /*4ec0*/  F2FP.TF32.F32.PACK_B R7, R7 ;  /* 0x00000007ff07723e */ /* 0x000fca00024050ff */
[----:B------:R1:W-:Y:S01]  /*4ed0*/  @P0 STG.E desc[UR38][R4.64+0x1e0], R7 ;  /* 0x0001e00704000986 */ /* 0x0003e2000c101926 */
[----:B------:R-:W-:Y:S05]  /*4ee0*/  @!P1 BRA `(.L_x_159) ;  /* 0x0000000000049947 */ /* 0x000fea0003800000 */
[----:B------:R0:W5:Y:S02]  /*4ef0*/  LDG.E.LTC128B R24, desc[UR38][R8.64+0x1e4] ;  /* 0x0001e42608187981 */ /* 0x000164000c1e1920 */
.L_x_159:
[----:B------:R-:W-:Y:S05]  /*4f00*/  BSYNC B1 ;  /* 0x0000000000017941 */ /* 0x000fea0003800000 */
.L_x_158:
[----:B------:R-:W-:Y:S05]  /*4f10*/  @!P1 BRA `(.L_x_160) ;  /* 0x0000001000e89947 */ /* 0x000fea0003800000 */
[----:B-----5:R-:W-:-:S05]  /*4f20*/  LOP3.LUT R3, R24, 0xffffe000, RZ, 0xc0, !PT ;  /* 0xffffe00018037812 */ /* 0x020fca00078ec0ff */
[----:B-1----:R-:W-:-:S04]  /*4f30*/  FMUL R4, R3, R90 ;  /* 0x0000005a03047220 */ /* 0x002fc80000400000 */
[----:B------:R-:W-:-:S05]  /*4f40*/  FFMA R87, R87, R23, R4 ;  /* 0x0000001757577223 */ /* 0x000fca0000000004 */
[----:B------:R-:W-:-:S05]  /*4f50*/  F2FP.TF32.F32.PACK_B R87, R87 ;  /* 0x00000057ff57723e */ /* 0x000fca00024050ff */
[----:B------:R1:W-:Y:S01]  /*4f60*/  STG.E desc[UR38][R12.64+0x1e4], R87 ;  /* 0x0001e4570c007986 */ /* 0x0003e2000c101926 */
[----:B------:R-:W-:Y:S05]  /*4f70*/  BRA `(.L_x_160) ;  /* 0x0000001000d07947 */ /* 0x000fea0003800000 */
.L_x_35:
[----:B------:R-:W-:Y:S01]  /*4f80*/  ISETP.GT.AND P4, PT, R4, 0x1, PT ;  /* 0x000000010400780c */ /* 0x000fe20003f84270 */
[----:B------:R-:W-:Y:S01]  /*4f90*/  ULDC.64 UR4, c[0x0][0x5c0] ;  /* 0x0001700000047ab9 */ /* 0x000fe20000000a00 */
[-C--:B------:R-:W-:Y:S01]  /*4fa0*/  FMUL R5, R24, R23.reuse ;  /* 0x0000001718057220 */ /* 0x080fe20000400000 */
[----:B------:R-:W-:Y:S01]  /*4fb0*/  LEA R6, P3, R106, UR4, 0x2 ;  /* 0x000000046a067c11 */ /* 0x000fe2000f8610ff */
[-C--:B------:R-:W-:Y:S01]  /*4fc0*/  FMUL R25, R25, R23.reuse ;  /* 0x0000001719197220 */ /* 0x080fe20000400000 */
[----:B------:R-:W-:Y:S01]  /*4fd0*/  ISETP.GT.AND P1, PT, R3, RZ, P4 ;  /* 0x000000ff0300720c */ /* 0x000fe20002724270 */
[-C--:B------:R-:W-:Y:S01]  /*4fe0*/  FMUL R11, R26, R23.reuse ;  /* 0x000000171a0b7220 */ /* 0x080fe20000400000 */
[----:B------:R-:W-:Y:S01]  /*4ff0*/  LEA.HI.X R7, R106, UR5, R117, 0x2, P3 ;  /* 0x000000056a077c11 */ /* 0x000fe200098f1475 */
[----:B------:R-:W-:Y:S01]  /*5000*/  FMUL R27, R27, R23 ;  /* 0x000000171b1b7220 */ /* 0x000fe20000400000 */
[----:B------:R-:W-:Y:S01]  /*5010*/  F2FP.TF32.F32.PACK_B R5, R5 ;  /* 0x00000005ff05723e */ /* 0x000fe200024050ff */
[----:B------:R-:W-:Y:S01]  /*5020*/  FMUL R29, R29, R23 ;  /* 0x000000171d1d7220 */ /* 0x000fe20000400000 */
[----:B------:R-:W-:Y:S01]  /*5030*/  F2FP.TF32.F32.PACK_B R25, R25 ;  /* 0x00000019ff19723e */ /* 0x000fe200024050ff */
[-C--:B------:R-:W-:Y:S01]  /*5040*/  FMUL R31, R31, R23.reuse ;  /* 0x000000171f1f7220 */ /* 0x080fe20000400000 */
[C---:B------:R-:W-:Y:S01]  /*5050*/  SHF.L.U64.HI R9, R91.reuse, 0x2, R92 ;  /* 0x000000025b097819 */ /* 0x040fe2000001025c */
[----:B------:R0:W-:Y:S01]  /*5060*/  @P2 STG.E desc[UR38][R6.64], R5 ;  /* 0x0000000506002986 */ /* 0x0001e2000c101926 */
[----:B------:R-:W-:Y:S01]  /*5070*/  LEA R8, P3, R91, R6, 0x2 ;  /* 0x000000065b087211 */ /* 0x000fe200078610ff */
[-C--:B------:R-:W-:Y:S01]  /*5080*/  FMUL R13, R32, R23.reuse ;  /* 0x00000017200d7220 */ /* 0x080fe20000400000 */
[C---:B------:R-:W-:Y:S01]  /*5090*/  ISETP.GT.AND P2, PT, R4.reuse, 0x8, PT ;  /* 0x000000080400780c */ /* 0x040fe20003f44270 */
[----:B------:R-:W-:Y:S01]  /*50a0*/  @P1 STG.E desc[UR38][R6.64+0x4], R25 ;  /* 0x0000041906001986 */ /* 0x000fe2000c101926 */
[----:B------:R-:W-:Y:S01]  /*50b0*/  ISETP.GT.AND P1, PT, R4, 0x9, PT ;  /* 0x000000090400780c */ /* 0x000fe20003f24270 */
[----:B------:R-:W-:Y:S01]  /*50c0*/  IMAD.X R9, R9, 0x1, R7, P3 ;  /* 0x0000000109097824 */ /* 0x000fe200018e0607 */
[----:B------:R-:W-:Y:S01]  /*50d0*/  ISETP.GT.AND P0, PT, R3, 0x8, P0 ;  /* 0x000000080300780c */ /* 0x000fe20000704270 */
[-C--:B------:R-:W-:Y:S01]  /*50e0*/  FMUL R33, R33, R23.reuse ;  /* 0x0000001721217220 */ /* 0x080fe20000400000 */
[----:B------:R-:W-:Y:S01]  /*50f0*/  ISETP.GT.AND P4, PT, R3, 0x8, P4 ;  /* 0x000000080300780c */ /* 0x000fe20002784270 */
[-C--:B------:R-:W-:Y:S01]  /*5100*/  FMUL R35, R35, R23.reuse ;  /* 0x0000001723237220 */ /* 0x080fe20000400000 */
[C---:B------:R-:W-:Y:S01]  /*5110*/  ISETP.GT.AND P5, PT, R3.reuse, RZ, P2 ;  /* 0x000000ff0300720c */ /* 0x040fe200017a4270 */
[-C--:B0-----:R-:W-:Y:S01]  /*5120*/  FMUL R5, R28, R23.reuse ;  /* 0x000000171c057220 */ /* 0x081fe20000400000 */
[----:B------:R-:W-:Y:S01]  /*5130*/  ISETP.GT.AND P3, PT, R3, RZ, P1 ;  /* 0x000000ff0300720c */ /* 0x000fe20000f64270 */
[----:B------:R-:W-:Y:S01]  /*5140*/  FMUL R37, R37, R23 ;  /* 0x0000001725257220 */ /* 0x000fe20000400000 */
[----:B------:R-:W-:Y:S01]  /*5150*/  F2FP.TF32.F32.PACK_B R11, R11 ;  /* 0x0000000bff0b723e */ /* 0x000fe200024050ff */
[----:B------:R-:W-:Y:S01]  /*5160*/  FMUL R39, R39, R23 ;  /* 0x0000001727277220 */ /* 0x000fe20000400000 */
[----:B------:R-:W-:Y:S01]  /*5170*/  F2FP.TF32.F32.PACK_B R27, R27 ;  /* 0x0000001bff1b723e */ /* 0x000fe200024050ff */
[----:B------:R-:W-:Y:S01]  /*5180*/  FMUL R41, R41, R23 ;  /* 0x0000001729297220 */ /* 0x000fe20000400000 */
[----:B------:R-:W-:Y:S01]  /*5190*/  F2FP.TF32.F32.PACK_B R5, R5 ;  /* 0x00000005ff05723e */ /* 0x000fe200024050ff */
[----:B------:R0:W-:Y:S01]  /*51a0*/  @P0 STG.E desc[UR38][R8.64], R11 ;  /* 0x0000000b08000986 */ /* 0x0001e2000c101926 */
[----:B------:R-:W-:Y:S01]  /*51b0*/  F2FP.TF32.F32.PACK_B R29, R29 ;  /* 0x0000001dff1d723e */ /* 0x000fe200024050ff */
[-C--:B------:R-:W-:Y:S01]  /*51c0*/  FMUL R43, R43, R23.reuse ;  /* 0x000000172b2b7220 */ /* 0x080fe20000400000 */
[C---:B------:R-:W-:Y:S01]  /*51d0*/  ISETP.GT.AND P0, PT, R4.reuse, 0x10, PT ;  /* 0x000000100400780c */ /* 0x040fe20003f04270 */
[----:B------:R-:W-:Y:S01]  /*51e0*/  @P4 STG.E desc[UR38][R8.64+0x4], R27 ;  /* 0x0000041b08004986 */ /* 0x000fe2000c101926 */
[----:B------:R-:W-:Y:S01]  /*51f0*/  ISETP.GT.AND P2, PT, R3, 0x8, P2 ;  /* 0x000000080300780c */ /* 0x000fe20001744270 */
[-C--:B------:R-:W-:Y:S01]  /*5200*/  FMUL R45, R45, R23.reuse ;  /* 0x000000172d2d7220 */ /* 0x080fe20000400000 */
[C---:B------:R-:W-:Y:S01]  /*5210*/  ISETP.GT.AND P1, PT, R3.reuse, 0x8, P1 ;  /* 0x000000080300780c */ /* 0x040fe20000f24270 */
[----:B------:R1:W-:Y:S01]  /*5220*/  @P5 STG.E desc[UR38][R6.64+0x20], R5 ;  /* 0x0000200506005986 */ /* 0x0003e2000c101926 */
[----:B------:R-:W-:Y:S01]  /*5230*/  ISETP.GT.AND P5, PT, R3, RZ, P0 ;  /* 0x000000ff0300720c */ /* 0x000fe200007a4270 */
[----:B------:R-:W-:Y:S01]  /*5240*/  FMUL R47, R47, R23 ;  /* 0x000000172f2f7220 */ /* 0x000fe20000400000 */
[----:B------:R-:W-:Y:S01]  /*5250*/  F2FP.TF32.F32.PACK_B R31, R31 ;  /* 0x0000001fff1f723e */ /* 0x000fe200024050ff */
[----:B------:R-:W-:Y:S01]  /*5260*/  @P3 STG.E desc[UR38][R6.64+0x24], R29 ;  /* 0x0000241d06003986 */ /* 0x000fe2000c101926 */
[----:B------:R-:W-:Y:S01]  /*5270*/  ISETP.GT.AND P3, PT, R4, 0x11, PT ;  /* 0x000000110400780c */ /* 0x000fe20003f64270 */
[----:B0-----:R-:W-:Y:S01]  /*5280*/  FMUL R11, R30, R23 ;  /* 0x000000171e0b7220 */ /* 0x001fe20000400000 */
[----:B------:R-:W-:Y:S01]  /*5290*/  F2FP.TF32.F32.PACK_B R13, R13 ;  /* 0x0000000dff0d723e */ /* 0x000fe200024050ff */
[-C--:B------:R-:W-:Y:S01]  /*52a0*/  FMUL R49, R49, R23.reuse ;  /* 0x0000001731317220 */ /* 0x080fe20000400000 */
[----:B------:R-:W-:Y:S01]  /*52b0*/  ISETP.GT.AND P4, PT, R3, RZ, P3 ;  /* 0x000000ff0300720c */ /* 0x000fe20001f84270 */
[----:B------:R-:W-:Y:S01]  /*52c0*/  FMUL R51, R51, R23 ;  /* 0x0000001733337220 */ /* 0x000fe20000400000 */
[----:B------:R-:W-:Y:S01]  /*52d0*/  F2FP.TF32.F32.PACK_B R11, R11 ;  /* 0x0000000bff0b723e */ /* 0x000fe200024050ff */
[----:B-1----:R-:W-:Y:S01]  /*52e0*/  FMUL R5, R34, R23 ;  /* 0x0000001722057220 */ /* 0x002fe20000400000 */
[----:B------:R-:W-:Y:S01]  /*52f0*/  F2FP.TF32.F32.PACK_B R33, R33 ;  /* 0x00000021ff21723e */ /* 0x000fe200024050ff */
[-C--:B------:R-:W-:Y:S01]  /*5300*/  FMUL R53, R53, R23.reuse ;  /* 0x0000001735357220 */ /* 0x080fe20000400000 */
[----:B------:R-:W-:Y:S01]  /*5310*/  ISETP.GT.AND P0, PT, R3, 0x8, P0 ;  /* 0x000000080300780c */ /* 0x000fe20000704270 */
[----:B------:R0:W-:Y:S01]  /*5320*/  @P2 STG.E desc[UR38][R8.64+0x20], R11 ;  /* 0x0000200b08002986 */ /* 0x0001e2000c101926 */
[C---:B------:R-:W-:Y:S01]  /*5330*/  ISETP.GT.AND P2, PT, R4.reuse, 0x19, PT ;  /* 0x000000190400780c */ /* 0x040fe20003f44270 */
[----:B------:R-:W-:Y:S01]  /*5340*/  FMUL R55, R55, R23 ;  /* 0x0000001737377220 */ /* 0x000fe20000400000 */
[----:B------:R-:W-:Y:S01]  /*5350*/  F2FP.TF32.F32.PACK_B R5, R5 ;  /* 0x00000005ff05723e */ /* 0x000fe200024050ff */
[----:B------:R-:W-:Y:S01]  /*5360*/  @P1 STG.E desc[UR38][R8.64+0x24], R31 ;  /* 0x0000241f08001986 */ /* 0x000fe2000c101926 */
[----:B------:R-:W-:Y:S01]  /*5370*/  ISETP.GT.AND P1, PT, R4, 0x18, PT ;  /* 0x000000180400780c */ /* 0x000fe20003f24270 */
[----:B------:R-:W-:Y:S01]  /*5380*/  FMUL R57, R57, R23 ;  /* 0x0000001739397220 */ /* 0x000fe20000400000 */
[----:B------:R-:W-:Y:S01]  /*5390*/  F2FP.TF32.F32.PACK_B R35, R35 ;  /* 0x00000023ff23723e */ /* 0x000fe200024050ff */
[----:B------:R1:W-:Y:S01]  /*53a0*/  @P5 STG.E desc[UR38][R6.64+0x40], R13 ;  /* 0x0000400d06005986 */ /* 0x0003e2000c101926 */
[----:B------:R-:W-:Y:S01]  /*53b0*/  ISETP.GT.AND P5, PT, R3, RZ, P1 ;  /* 0x000000ff0300720c */ /* 0x000fe20000fa4270 */
[----:B------:R-:W-:Y:S01]  /*53c0*/  FMUL R59, R59, R23 ;  /* 0x000000173b3b7220 */ /* 0x000fe20000400000 */
[----:B------:R-:W-:Y:S01]  /*53d0*/  F2FP.TF32.F32.PACK_B R37, R37 ;  /* 0x00000025ff25723e */ /* 0x000fe200024050ff */
[----:B------:R-:W-:Y:S01]  /*53e0*/  @P4 STG.E desc[UR38][R6.64+0x44], R33 ;  /* 0x0000442106004986 */ /* 0x000fe2000c101926 */
[C---:B------:R-:W-:Y:S01]  /*53f0*/  ISETP.GT.AND P4, PT, R3.reuse, 0x8, P3 ;  /* 0x000000080300780c */ /* 0x040fe20001f84270 */
[-C--:B0-----:R-:W-:Y:S01]  /*5400*/  FMUL R11, R36, R23.reuse ;  /* 0x00000017240b7220 */ /* 0x081fe20000400000 */
[----:B------:R-:W-:Y:S01]  /*5410*/  ISETP.GT.AND P3, PT, R3, RZ, P2 ;  /* 0x000000ff0300720c */ /* 0x000fe20001764270 */
[----:B------:R0:W-:Y:S01]  /*5420*/  @P0 STG.E desc[UR38][R8.64+0x40], R5 ;  /* 0x0000400508000986 */ /* 0x0001e2000c101926 */
[----:B------:R-:W-:Y:S01]  /*5430*/  ISETP.GT.AND P0, PT, R4, 0x20, PT ;  /* 0x000000200400780c */ /* 0x000fe20003f04270 */
[----:B------:R-:W-:Y:S01]  /*5440*/  FMUL R61, R61, R23 ;  /* 0x000000173d3d7220 */ /* 0x000fe20000400000 */
[----:B------:R-:W-:Y:S01]  /*5450*/  F2FP.TF32.F32.PACK_B R11, R11 ;  /* 0x0000000bff0b723e */ /* 0x000fe200024050ff */
[-C--:B-1----:R-:W-:Y:S01]  /*5460*/  FMUL R13, R40, R23.reuse ;  /* 0x00000017280d7220 */ /* 0x082fe20000400000 */
[----:B------:R-:W-:Y:S01]  /*5470*/  ISETP.GT.AND P1, PT, R3, 0x8, P1 ;  /* 0x000000080300780c */ /* 0x000fe20000f24270 */
[----:B------:R-:W-:Y:S01]  /*5480*/  FMUL R63, R63, R23 ;  /* 0x000000173f3f7220 */ /* 0x000fe20000400000 */
[----:B------:R-:W-:Y:S01]  /*5490*/  F2FP.TF32.F32.PACK_B R39, R39 ;  /* 0x00000027ff27723e */ /* 0x000fe200024050ff */
[----:B------:R-:W-:Y:S01]  /*54a0*/  FMUL R65, R65, R23 ;  /* 0x0000001741417220 */ /* 0x000fe20000400000 */
[----:B------:R-:W-:Y:S01]  /*54b0*/  F2FP.TF32.F32.PACK_B R13, R13 ;  /* 0x0000000dff0d723e */ /* 0x000fe200024050ff */
[----:B------:R-:W-:Y:S01]  /*54c0*/  @P4 STG.E desc[UR38][R8.64+0x44], R35 ;  /* 0x0000442308004986 */ /* 0x000fe2000c101926 */
[C---:B------:R-:W-:Y:S01]  /*54d0*/  ISETP.GT.AND P4, PT, R3.reuse, 0x8, P2 ;  /* 0x000000080300780c */ /* 0x040fe20001784270 */
[-C--:B0-----:R-:W-:Y:S01]  /*54e0*/  FMUL R5, R38, R23.reuse ;  /* 0x0000001726057220 */ /* 0x081fe20000400000 */
[C---:B------:R-:W-:Y:S01]  /*54f0*/  ISETP.GT.AND P2, PT, R4.reuse, 0x21, PT ;  /* 0x000000210400780c */ /* 0x040fe20003f44270 */
[----:B------:R0:W-:Y:S01]  /*5500*/  @P5 STG.E desc[UR38][R6.64+0x60], R11 ;  /* 0x0000600b06005986 */ /* 0x0001e2000c101926 */
[----:B------:R-:W-:Y:S01]  /*5510*/  ISETP.GT.AND P5, PT, R3, RZ, P0 ;  /* 0x000000ff0300720c */ /* 0x000fe200007a4270 */
[----:B------:R-:W-:Y:S01]  /*5520*/  FMUL R67, R67, R23 ;  /* 0x0000001743437220 */ /* 0x000fe20000400000 */
[----:B------:R-:W-:Y:S01]  /*5530*/  F2FP.TF32.F32.PACK_B R5, R5 ;  /* 0x00000005ff05723e */ /* 0x000fe200024050ff */
[----:B------:R-:W-:Y:S01]  /*5540*/  @P3 STG.E desc[UR38][R6.64+0x64], R37 ;  /* 0x0000642506003986 */ /* 0x000fe2000c101926 */
[----:B------:R-:W-:Y:S01]  /*5550*/  ISETP.GT.AND P3, PT, R3, RZ, P2 ;  /* 0x000000ff0300720c */ /* 0x000fe20001764270 */
[----:B------:R-:W-:Y:S01]  /*5560*/  FMUL R69, R69, R23 ;  /* 0x0000001745457220 */ /* 0x000fe20000400000 */
[----:B------:R-:W-:Y:S01]  /*5570*/  F2FP.TF32.F32.PACK_B R41, R41 ;  /* 0x00000029ff29723e */ /* 0x000fe200024050ff */
[----:B------:R1:W-:Y:S01]  /*5580*/  @P1 STG.E desc[UR38][R8.64+0x60], R5 ;  /* 0x0000600508001986 */ /* 0x0003e2000c101926 */
[----:B------:R-:W-:Y:S01]  /*5590*/  ISETP.GT.AND P1, PT, R4, 0x28, PT ;  /* 0x000000280400780c */ /* 0x000fe20003f24270 */
[-C--:B------:R-:W-:Y:S01]  /*55a0*/  FMUL R71, R71, R23.reuse ;  /* 0x0000001747477220 */ /* 0x080fe20000400000 */
[C---:B------:R-:W-:Y:S01]  /*55b0*/  ISETP.GT.AND P0, PT, R3.reuse, 0x8, P0 ;  /* 0x000000080300780c */ /* 0x040fe20000704270 */
[----:B------:R-:W-:Y:S01]  /*55c0*/  @P4 STG.E desc[UR38][R8.64+0x64], R39 ;  /* 0x0000642708004986 */ /* 0x000fe2000c101926 */
[C---:B------:R-:W-:Y:S01]  /*55d0*/  ISETP.GT.AND P4, PT, R3.reuse, 0x8, P2 ;  /* 0x000000080300780c */ /* 0x040fe20001784270 */
[-C--:B0-----:R-:W-:Y:S01]  /*55e0*/  FMUL R11, R44, R23.reuse ;  /* 0x000000172c0b7220 */ /* 0x081fe20000400000 */
[----:B------:R-:W-:Y:S01]  /*55f0*/  ISETP.GT.AND P2, PT, R4, 0x29, PT ;  /* 0x000000290400780c */ /* 0x000fe20003f44270 */
[----:B------:R0:W-:Y:S01]  /*5600*/  @P5 STG.E desc[UR38][R6.64+0x80], R13 ;  /* 0x0000800d06005986 */ /* 0x0001e2000c101926 */
[----:B------:R-:W-:Y:S01]  /*5610*/  ISETP.GT.AND P5, PT, R3, RZ, P1 ;  /* 0x000000ff0300720c */ /* 0x000fe20000fa4270 */
[----:B------:R-:W-:Y:S01]  /*5620*/  FMUL R73, R73, R23 ;  /* 0x0000001749497220 */ /* 0x000fe20000400000 */
[----:B------:R-:W-:Y:S01]  /*5630*/  F2FP.TF32.F32.PACK_B R43, R43 ;  /* 0x0000002bff2b723e */ /* 0x000fe200024050ff */
[-C--:B-1----:R-:W-:Y:S01]  /*5640*/  FMUL R5, R42, R23.reuse ;  /* 0x000000172a057220 */ /* 0x082fe20000400000 */
[----:B------:R-:W-:Y:S01]  /*5650*/  @P3 STG.E desc[UR38][R6.64+0x84], R41 ;  /* 0x0000842906003986 */ /* 0x000fe2000c101926 */
[----:B------:R-:W-:Y:S01]  /*5660*/  ISETP.GT.AND P3, PT, R3, RZ, P2 ;  /* 0x000000ff0300720c */ /* 0x000fe20001764270 */
[----:B------:R-:W-:Y:S01]  /*5670*/  FMUL R75, R75, R23 ;  /* 0x000000174b4b7220 */ /* 0x000fe20000400000 */
[----:B------:R-:W-:Y:S01]  /*5680*/  F2FP.TF32.F32.PACK_B R11, R11 ;  /* 0x0000000bff0b723e */ /* 0x000fe200024050ff */
[----:B------:R-:W-:Y:S01]  /*5690*/  FMUL R77, R77, R23 ;  /* 0x000000174d4d7220 */ /* 0x000fe20000400000 */
[----:B------:R-:W-:Y:S01]  /*56a0*/  F2FP.TF32.F32.PACK_B R5, R5 ;  /* 0x00000005ff05723e */ /* 0x000fe200024050ff */
[----:B------:R-:W-:Y:S01]  /*56b0*/  FMUL R79, R79, R23 ;  /* 0x000000174f4f7220 */ /* 0x000fe20000400000 */
[----:B------:R-:W-:Y:S01]  /*56c0*/  F2FP.TF32.F32.PACK_B R45, R45 ;  /* 0x0000002dff2d723e */ /* 0x000fe200024050ff */
[-C--:B0-----:R-:W-:Y:S01]  /*56d0*/  FMUL R13, R48, R23.reuse ;  /* 0x00000017300d7220 */ /* 0x081fe20000400000 */
[----:B------:R-:W-:Y:S01]  /*56e0*/  ISETP.GT.AND P1, PT, R3, 0x8, P1 ;  /* 0x000000080300780c */ /* 0x000fe20000f24270 */
[----:B------:R0:W-:Y:S01]  /*56f0*/  @P0 STG.E desc[UR38][R8.64+0x80], R5 ;  /* 0x0000800508000986 */ /* 0x0001e2000c101926 */
[----:B------:R-:W-:Y:S01]  /*5700*/  ISETP.GT.AND P0, PT, R4, 0x30, PT ;  /* 0x000000300400780c */ /* 0x000fe20003f04270 */
[----:B------:R-:W-:Y:S01]  /*5710*/  FMUL R81, R81, R23 ;  /* 0x0000001751517220 */ /* 0x000fe20000400000 */
[----:B------:R-:W-:Y:S01]  /*5720*/  F2FP.TF32.F32.PACK_B R47, R47 ;  /* 0x0000002fff2f723e */ /* 0x000fe200024050ff */
[----:B------:R-:W-:Y:S01]  /*5730*/  @P4 STG.E desc[UR38][R8.64+0x84], R43 ;  /* 0x0000842b08004986 */ /* 0x000fe2000c101926 */
[C---:B------:R-:W-:Y:S01]  /*5740*/  ISETP.GT.AND P4, PT, R3.reuse, 0x8, P2 ;  /* 0x000000080300780c */ /* 0x040fe20001784270 */
[-C--:B------:R-:W-:Y:S01]  /*5750*/  FMUL R15, R82, R23.reuse ;  /* 0x00000017520f7220 */ /* 0x080fe20000400000 */
[----:B------:R-:W-:Y:S01]  /*5760*/  ISETP.GT.AND P2, PT, R4, 0x31, PT ;  /* 0x000000310400780c */ /* 0x000fe20003f44270 */
[----:B------:R1:W-:Y:S01]  /*5770*/  @P5 STG.E desc[UR38][R6.64+0xa0], R11 ;  /* 0x0000a00b06005986 */ /* 0x0003e2000c101926 */
[----:B------:R-:W-:Y:S01]  /*5780*/  ISETP.GT.AND P5, PT, R3, RZ, P0 ;  /* 0x000000ff0300720c */ /* 0x000fe200007a4270 */
[----:B------:R-:W-:Y:S01]  /*5790*/  FMUL R83, R83, R23 ;  /* 0x0000001753537220 */ /* 0x000fe20000400000 */
[----:B------:R-:W-:Y:S01]  /*57a0*/  F2FP.TF32.F32.PACK_B R13, R13 ;  /* 0x0000000dff0d723e */ /* 0x000fe200024050ff */
[-C--:B0-----:R-:W-:Y:S01]  /*57b0*/  FMUL R5, R46, R23.reuse ;  /* 0x000000172e057220 */ /* 0x081fe20000400000 */
[----:B------:R-:W-:Y:S01]  /*57c0*/  @P3 STG.E desc[UR38][R6.64+0xa4], R45 ;  /* 0x0000a42d06003986 */ /* 0x000fe2000c101926 */
[----:B------:R-:W-:Y:S01]  /*57d0*/  ISETP.GT.AND P3, PT, R3, RZ, P2 ;  /* 0x000000ff0300720c */ /* 0x000fe20001764270 */
[----:B------:R-:W-:Y:S01]  /*57e0*/  FMUL R21, R84, R23 ;  /* 0x0000001754157220 */ /* 0x000fe20000400000 */
[----:B------:R-:W-:Y:S01]  /*57f0*/  F2FP.TF32.F32.PACK_B R49, R49 ;  /* 0x00000031ff31723e */ /* 0x000fe200024050ff */
[----:B------:R-:W-:Y:S01]  /*5800*/  FMUL R85, R85, R23 ;  /* 0x0000001755557220 */ /* 0x000fe20000400000 */
[----:B------:R-:W-:Y:S01]  /*5810*/  F2FP.TF32.F32.PACK_B R5, R5 ;  /* 0x00000005ff05723e */ /* 0x000fe200024050ff */
[-C--:B------:R-:W-:Y:S01]  /*5820*/  FMUL R87, R87, R23.reuse ;  /* 0x0000001757577220 */ /* 0x080fe20000400000 */
[----:B------:R-:W-:Y:S01]  /*5830*/  ISETP.GT.AND P0, PT, R3, 0x8, P0 ;  /* 0x000000080300780c */ /* 0x000fe20000704270 */
[----:B-1----:R-:W-:Y:S01]  /*5840*/  FMUL R11, R52, R23 ;  /* 0x00000017340b7220 */ /* 0x002fe20000400000 */
[----:B------:R-:W-:Y:S01]  /*5850*/  F2FP.TF32.F32.PACK_B R51, R51 ;  /* 0x00000033ff33723e */ /* 0x000fe200024050ff */
[----:B------:R0:W-:Y:S01]  /*5860*/  @P1 STG.E desc[UR38][R8.64+0xa0], R5 ;  /* 0x0000a00508001986 */ /* 0x0001e2000c101926 */
[----:B------:R-:W-:-:S02]  /*5870*/  ISETP.GT.AND P1, PT, R4, 0x38, PT ;  /* 0x000000380400780c */ /* 0x000fc40003f24270 */
[----:B------:R-:W-:Y:S01]  /*5880*/  F2FP.TF32.F32.PACK_B R11, R11 ;  /* 0x0000000bff0b723e */ /* 0x000fe200024050ff */
[----:B------:R-:W-:Y:S01]  /*5890*/  @P4 STG.E desc[UR38][R8.64+0xa4], R47 ;  /* 0x0000a42f08004986 */ /* 0x000fe2000c101926 */
[C---:B------:R-:W-:Y:S02]  /*58a0*/  ISETP.GT.AND P4, PT, R3.reuse, 0x8, P2 ;  /* 0x000000080300780c */ /* 0x040fe40001784270 */
[----:B------:R-:W-:Y:S01]  /*58b0*/  ISETP.GT.AND P2, PT, R4, 0x39, PT ;  /* 0x000000390400780c */ /* 0x000fe20003f44270 */
[----:B------:R1:W-:Y:S01]  /*58c0*/  @P5 STG.E desc[UR38][R6.64+0xc0], R13 ;  /* 0x0000c00d06005986 */ /* 0x0003e2000c101926 */
[C---:B------:R-:W-:Y:S02]  /*58d0*/  ISETP.GT.AND P5, PT, R3.reuse, RZ, P1 ;  /* 0x000000ff0300720c */ /* 0x040fe40000fa4270 */
[----:B------:R-:W-:Y:S01]  /*58e0*/  F2FP.TF32.F32.PACK_B R53, R53 ;  /* 0x00000035ff35723e */ /* 0x000fe200024050ff */
[----:B0-----:R-:W-:Y:S01]  /*58f0*/  FMUL R5, R50, R23 ;  /* 0x0000001732057220 */ /* 0x001fe20000400000 */
[----:B------:R-:W-:Y:S01]  /*5900*/  @P3 STG.E desc[UR38][R6.64+0xc4], R49 ;  /* 0x0000c43106003986 */ /* 0x000fe2000c101926 */
[----:B------:R-:W-:-:S02]  /*5910*/  ISETP.GT.AND P3, PT, R3, RZ, P2 ;  /* 0x000000ff0300720c */ /* 0x000fc40001764270 */
[----:B------:R-:W-:Y:S02]  /*5920*/  ISETP.GT.AND P1, PT, R3, 0x8, P1 ;  /* 0x000000080300780c */ /* 0x000fe40000f24270 */
[----:B------:R-:W-:Y:S01]  /*5930*/  F2FP.TF32.F32.PACK_B R5, R5 ;  /* 0x00000005ff05723e */ /* 0x000fe200024050ff */
[----:B-1----:R-:W-:Y:S01]  /*5940*/  FMUL R13, R56, R23 ;  /* 0x00000017380d7220 */ /* 0x002fe20000400000 */
[----:B------:R-:W-:-:S03]  /*5950*/  F2FP.TF32.F32.PACK_B R55, R55 ;  /* 0x00000037ff37723e */ /* 0x000fc600024050ff */
[----:B------:R0:W-:Y:S01]  /*5960*/  @P0 STG.E desc[UR38][R8.64+0xc0], R5 ;  /* 0x0000c00508000986 */ /* 0x0001e2000c101926 */
[C---:B------:R-:W-:Y:S02]  /*5970*/  ISETP.GT.AND P0, PT, R4.reuse, 0x40, PT ;  /* 0x000000400400780c */ /* 0x040fe40003f04270 */
        /* <DEDUP_REMOVED lines=71> */
[----:B------:R-:W-:Y:S01]  /*5df0*/  @P3 STG.E desc[UR38][R6.64+0x164], R69 ;  /* 0x0001644506003986 */ /* 0x000fe2000c101926 */
[----:B0-----:R-:W-:Y:S01]  /*5e00*/  FMUL R5, R70, R23 ;  /* 0x0000001746057220 */ /* 0x001fe20000400000 */
[----:B------:R-:W-:-:S02]  /*5e10*/  ISETP.GT.AND P3, PT, R3, RZ, P2 ;  /* 0x000000ff0300720c */ /* 0x000fc40001764270 */
[----:B------:R-:W-:Y:S02]  /*5e20*/  ISETP.GT.AND P0, PT, R3, 0x8, P0 ;  /* 0x000000080300780c */ /* 0x000fe40000704270 */
[----:B------:R-:W-:Y:S01]  /*5e30*/  F2FP.TF32.F32.PACK_B R5, R5 ;  /* 0x00000005ff05723e */ /* 0x000fe200024050ff */
[----:B-1----:R-:W-:Y:S01]  /*5e40*/  FMUL R11, R76, R23 ;  /* 0x000000174c0b7220 */ /* 0x002fe20000400000 */
[----:B------:R-:W-:-:S03]  /*5e50*/  F2FP.TF32.F32.PACK_B R75, R75 ;  /* 0x0000004bff4b723e */ /* 0x000fc600024050ff */
[----:B------:R0:W-:Y:S01]  /*5e60*/  @P1 STG.E desc[UR38][R8.64+0x160], R5 ;  /* 0x0001600508001986 */ /* 0x0001e2000c101926 */
[----:B------:R-:W-:Y:S02]  /*5e70*/  F2FP.TF32.F32.PACK_B R77, R77 ;  /* 0x0000004dff4d723e */ /* 0x000fe400024050ff */
[----:B------:R-:W-:Y:S01]  /*5e80*/  F2FP.TF32.F32.PACK_B R11, R11 ;  /* 0x0000000bff0b723e */ /* 0x000fe200024050ff */
[----:B------:R-:W-:Y:S01]  /*5e90*/  @P4 STG.E desc[UR38][R8.64+0x164], R71 ;  /* 0x0001644708004986 */ /* 0x000fe2000c101926 */
[C---:B------:R-:W-:Y:S02]  /*5ea0*/  ISETP.GT.AND P4, PT, R4.reuse, 0x68, PT ;  /* 0x000000680400780c */ /* 0x040fe40003f84270 */
[----:B------:R-:W-:Y:S01]  /*5eb0*/  F2FP.TF32.F32.PACK_B R79, R79 ;  /* 0x0000004fff4f723e */ /* 0x000fe200024050ff */
[----:B------:R1:W-:Y:S01]  /*5ec0*/  @P5 STG.E desc[UR38][R6.64+0x180], R13 ;  /* 0x0001800d06005986 */ /* 0x0003e2000c101926 */
[----:B------:R-:W-:Y:S02]  /*5ed0*/  ISETP.GT.AND P5, PT, R4, 0x69, PT ;  /* 0x000000690400780c */ /* 0x000fe40003fa4270 */
[----:B------:R-:W-:Y:S01]  /*5ee0*/  F2FP.TF32.F32.PACK_B R81, R81 ;  /* 0x00000051ff51723e */ /* 0x000fe200024050ff */
[----:B------:R-:W-:Y:S01]  /*5ef0*/  @P3 STG.E desc[UR38][R6.64+0x184], R73 ;  /* 0x0001844906003986 */ /* 0x000fe2000c101926 */
[C---:B------:R-:W-:Y:S01]  /*5f00*/  ISETP.GT.AND P3, PT, R3.reuse, 0x8, P2 ;  /* 0x000000080300780c */ /* 0x040fe20001764270 */
[----:B0-----:R-:W-:Y:S01]  /*5f10*/  FMUL R5, R74, R23 ;  /* 0x000000174a057220 */ /* 0x001fe20000400000 */
[----:B------:R-:W-:-:S02]  /*5f20*/  ISETP.GT.AND P2, PT, R3, RZ, P4 ;  /* 0x000000ff0300720c */ /* 0x000fc40002744270 */
[C---:B------:R-:W-:Y:S02]  /*5f30*/  ISETP.GT.AND P1, PT, R3.reuse, RZ, P5 ;  /* 0x000000ff0300720c */ /* 0x040fe40002f24270 */
[C---:B------:R-:W-:Y:S01]  /*5f40*/  ISETP.GT.AND P4, PT, R3.reuse, 0x8, P4 ;  /* 0x000000080300780c */ /* 0x040fe20002784270 */
[----:B-1----:R-:W-:Y:S01]  /*5f50*/  FMUL R13, R78, R23 ;  /* 0x000000174e0d7220 */ /* 0x002fe20000400000 */
[----:B------:R-:W-:Y:S02]  /*5f60*/  F2FP.TF32.F32.PACK_B R5, R5 ;  /* 0x00000005ff05723e */ /* 0x000fe400024050ff */
[----:B------:R-:W-:Y:S02]  /*5f70*/  ISETP.GT.AND P5, PT, R3, 0x8, P5 ;  /* 0x000000080300780c */ /* 0x000fe40002fa4270 */
[----:B------:R-:W-:Y:S01]  /*5f80*/  F2FP.TF32.F32.PACK_B R13, R13 ;  /* 0x0000000dff0d723e */ /* 0x000fe200024050ff */
[----:B------:R0:W-:Y:S01]  /*5f90*/  @P0 STG.E desc[UR38][R8.64+0x180], R5 ;  /* 0x0001800508000986 */ /* 0x0001e2000c101926 */
[----:B------:R-:W-:-:S02]  /*5fa0*/  ISETP.GT.AND P0, PT, R4, 0x79, PT ;  /* 0x000000790400780c */ /* 0x000fc40003f04270 */
[----:B------:R-:W-:Y:S01]  /*5fb0*/  F2FP.TF32.F32.PACK_B R15, R15 ;  /* 0x0000000fff0f723e */ /* 0x000fe200024050ff */
[----:B------:R-:W-:Y:S01]  /*5fc0*/  @P3 STG.E desc[UR38][R8.64+0x184], R75 ;  /* 0x0001844b08003986 */ /* 0x000fe2000c101926 */
[C---:B------:R-:W-:Y:S02]  /*5fd0*/  ISETP.GT.AND P3, PT, R4.reuse, 0x70, PT ;  /* 0x000000700400780c */ /* 0x040fe40003f64270 */
[----:B------:R-:W-:Y:S01]  /*5fe0*/  F2FP.TF32.F32.PACK_B R83, R83 ;  /* 0x00000053ff53723e */ /* 0x000fe200024050ff */
[----:B------:R1:W-:Y:S01]  /*5ff0*/  @P2 STG.E desc[UR38][R6.64+0x1a0], R11 ;  /* 0x0001a00b06002986 */ /* 0x0003e2000c101926 */
[C---:B------:R-:W-:Y:S02]  /*6000*/  ISETP.GT.AND P2, PT, R4.reuse, 0x71, PT ;  /* 0x000000710400780c */ /* 0x040fe40003f44270 */
[----:B------:R-:W-:Y:S01]  /*6010*/  F2FP.TF32.F32.PACK_B R21, R21 ;  /* 0x00000015ff15723e */ /* 0x000fe200024050ff */
[----:B------:R-:W-:Y:S01]  /*6020*/  @P1 STG.E desc[UR38][R6.64+0x1a4], R77 ;  /* 0x0001a44d06001986 */ /* 0x000fe2000c101926 */
[----:B------:R-:W-:Y:S01]  /*6030*/  ISETP.GT.AND P1, PT, R4, 0x78, PT ;  /* 0x000000780400780c */ /* 0x000fe20003f24270 */
[----:B------:R-:W-:Y:S01]  /*6040*/  @P4 IMAD.MOV.U32 R4, RZ, RZ, R8 ;  /* 0x000000ffff044224 */ /* 0x000fe200078e0008 */
[----:B------:R-:W-:Y:S01]  /*6050*/  F2FP.TF32.F32.PACK_B R85, R85 ;  /* 0x00000055ff55723e */ /* 0x000fe200024050ff */
[----:B0-----:R-:W-:Y:S01]  /*6060*/  @P4 IMAD.MOV.U32 R5, RZ, RZ, R9 ;  /* 0x000000ffff054224 */ /* 0x001fe200078e0009 */
[----:B------:R-:W-:Y:S01]  /*6070*/  F2FP.TF32.F32.PACK_B R87, R87 ;  /* 0x00000057ff57723e */ /* 0x000fe200024050ff */
[----:B-1----:R-:W-:-:S03]  /*6080*/  FMUL R11, R80, R23 ;  /* 0x00000017500b7220 */ /* 0x002fc60000400000 */
[----:B------:R0:W-:Y:S01]  /*6090*/  @P4 STG.E desc[UR38][R4.64+0x1a0], R13 ;  /* 0x0001a00d04004986 */ /* 0x0001e2000c101926 */
[C---:B------:R-:W-:Y:S02]  /*60a0*/  ISETP.GT.AND P4, PT, R3.reuse, RZ, P3 ;  /* 0x000000ff0300720c */ /* 0x040fe40001f84270 */
[----:B------:R-:W-:Y:S02]  /*60b0*/  ISETP.GT.AND P3, PT, R3, 0x8, P3 ;  /* 0x000000080300780c */ /* 0x000fe40001f64270 */
[----:B------:R-:W-:Y:S01]  /*60c0*/  F2FP.TF32.F32.PACK_B R11, R11 ;  /* 0x0000000bff0b723e */ /* 0x000fe200024050ff */
[----:B0-----:R-:W-:Y:S02]  /*60d0*/  @P5 IMAD.MOV.U32 R4, RZ, RZ, R8 ;  /* 0x000000ffff045224 */ /* 0x001fe400078e0008 */
[----:B------:R-:W-:Y:S01]  /*60e0*/  FMUL R13, R86, R23 ;  /* 0x00000017560d7220 */ /* 0x000fe20000400000 */
[----:B------:R-:W-:-:S04]  /*60f0*/  @P5 IMAD.MOV.U32 R5, RZ, RZ, R9 ;  /* 0x000000ffff055224 */ /* 0x000fc800078e0009 */
[----:B------:R-:W-:Y:S01]  /*6100*/  F2FP.TF32.F32.PACK_B R13, R13 ;  /* 0x0000000dff0d723e */ /* 0x000fe200024050ff */
[----:B------:R0:W-:Y:S01]  /*6110*/  @P5 STG.E desc[UR38][R4.64+0x1a4], R79 ;  /* 0x0001a44f04005986 */ /* 0x0001e2000c101926 */
[C---:B------:R-:W-:Y:S02]  /*6120*/  ISETP.GT.AND P5, PT, R3.reuse, RZ, P2 ;  /* 0x000000ff0300720c */ /* 0x040fe400017a4270 */
[----:B------:R-:W-:Y:S01]  /*6130*/  ISETP.GT.AND P2, PT, R3, 0x8, P2 ;  /* 0x000000080300780c */ /* 0x000fe20001744270 */
[----:B0-----:R-:W-:Y:S02]  /*6140*/  @P4 IMAD.MOV.U32 R4, RZ, RZ, R6 ;  /* 0x000000ffff044224 */ /* 0x001fe400078e0006 */
[----:B------:R-:W-:-:S05]  /*6150*/  @P4 IMAD.MOV.U32 R5, RZ, RZ, R7 ;  /* 0x000000ffff054224 */ /* 0x000fca00078e0007 */
        /* <DEDUP_REMOVED lines=10> */
[----:B------:R0:W-:Y:S02]  /*6200*/  @P3 STG.E desc[UR38][R4.64+0x1c0], R15 ;  /* 0x0001c00f04003986 */ /* 0x0001e4000c101926 */
[----:B0-----:R-:W-:Y:S02]  /*6210*/  @P2 IMAD.MOV.U32 R4, RZ, RZ, R8 ;  /* 0x000000ffff042224 */ /* 0x001fe400078e0008 */
[----:B------:R-:W-:-:S05]  /*6220*/  @P2 IMAD.MOV.U32 R5, RZ, RZ, R9 ;  /* 0x000000ffff052224 */ /* 0x000fca00078e0009 */
[----:B------:R0:W-:Y:S02]  /*6230*/  @P2 STG.E desc[UR38][R4.64+0x1c4], R83 ;  /* 0x0001c45304002986 */ /* 0x0001e4000c101926 */
[----:B0-----:R-:W-:Y:S02]  /*6240*/  @P4 IMAD.MOV.U32 R4, RZ, RZ, R6 ;  /* 0x000000ffff044224 */ /* 0x001fe400078e0006 */
[----:B------:R-:W-:-:S05]  /*6250*/  @P4 IMAD.MOV.U32 R5, RZ, RZ, R7 ;  /* 0x000000ffff054224 */ /* 0x000fca00078e0007 */
[----:B------:R0:W-:Y:S04]  /*6260*/  @P4 STG.E desc[UR38][R4.64+0x1e0], R21 ;  /* 0x0001e01504004986 */ /* 0x0001e8000c101926 */
[----:B------:R1:W-:Y:S01]  /*6270*/  @P5 STG.E desc[UR38][R6.64+0x1e4], R85 ;  /* 0x0001e45506005986 */ /* 0x0003e2000c101926 */
[----:B0-----:R-:W-:Y:S02]  /*6280*/  @P1 IMAD.MOV.U32 R4, RZ, RZ, R8 ;  /* 0x000000ffff041224 */ /* 0x001fe400078e0008 */
[----:B------:R-:W-:-:S05]  /*6290*/  @P1 IMAD.MOV.U32 R5, RZ, RZ, R9 ;  /* 0x000000ffff051224 */ /* 0x000fca00078e0009 */
[----:B------:R1:W-:Y:S04]  /*62a0*/  @P1 STG.E desc[UR38][R4.64+0x1e0], R13 ;  /* 0x0001e00d04001986 */ /* 0x0003e8000c101926 */
[----:B------:R1:W-:Y:S02]  /*62b0*/  @P0 STG.E desc[UR38][R8.64+0x1e4], R87 ;  /* 0x0001e45708000986 */ /* 0x0003e4000c101926 */
.L_x_160:
[----:B------:R-:W-:Y:S05]  /*62c0*/  BSYNC B0 ;  /* 0x0000000000007941 */ /* 0x000fea0003800000 */
.L_x_34:
[----:B------:R-:W-:Y:S01]  /*62d0*/  IADD3 R16, P0, R16, UR36, RZ ;  /* 0x0000002410107c10 */ /* 0x000fe2000ff1e0ff */
[----:B------:R-:W-:Y:S01]  /*62e0*/  ULDC.64 UR4, c[0x0][0x650] ;  /* 0x0001940000047ab9 */ /* 0x000fe20000000a00 */
[----:B------:R-:W-:Y:S01]  /*62f0*/  PRMT R3, RZ, 0x7610, R3 ;  /* 0x00007610ff037816 */ /* 0x000fe20000000003 */
[----:B------:R-:W-:Y:S01]  /*6300*/  IMAD.MOV.U32 R100, RZ, RZ, -0x1 ;  /* 0xffffffffff647424 */ /* 0x000fe200078e00ff */
[----:B------:R-:W-:Y:S01]  /*6310*/  IADD3.X R17, R17, UR42, RZ, P0, !PT ;  /* 0x0000002a11117c10 */ /* 0x000fe200087fe4ff */
[----:B--2---:R-:W-:Y:S01]  /*6320*/  IMAD.MOV.U32 R101, RZ, RZ, -0x1 ;  /* 0xffffffffff657424 */ /* 0x004fe200078e00ff */
[----:B------:R-:W-:-:S04]  /*6330*/  ISETP.GE.U32.AND P0, PT, R16, UR4, PT ;  /* 0x0000000410007c0c */ /* 0x000fc8000bf06070 */
[----:B------:R-:W-:-:S13]  /*6340*/  ISETP.GE.U32.AND.EX P0, PT, R17, UR5, PT, P0 ;  /* 0x0000000511007c0c */ /* 0x000fda000bf06100 */
[----:B------:R-:W-:Y:S05]  /*6350*/  @P0 BRA `(.L_x_161) ;  /* 0x00000004004c0947 */ /* 0x000fea0003800000 */
[----:B0-----:R-:W0:Y:S01]  /*6360*/  LDC.64 R10, c[0x0][0x628] ;  /* 0x00018a00ff0a7b82 */ /* 0x001e220000000a00 */
[----:B-1--4-:R-:W1:Y:S01]  /*6370*/  S2R R12, SR_CTAID.X ;  /* 0x00000000000c7919 */ /* 0x012e620000002500 */
[----:B---3--:R-:W-:Y:S02]  /*6380*/  IMAD.MOV.U32 R8, RZ, RZ, R16 ;  /* 0x000000ffff087224 */ /* 0x008fe400078e0010 */
[----:B------:R-:W-:Y:S01]  /*6390*/  IMAD.MOV.U32 R9, RZ, RZ, R17 ;  /* 0x000000ffff097224 */ /* 0x000fe200078e0011 */
[----:B------:R-:W2:Y:S03]  /*63a0*/  S2R R20, SR_CTAID.Y ;  /* 0x0000000000147919 */ /* 0x000ea60000002600 */
[----:B------:R-:W3:Y:S08]  /*63b0*/  LDC R0, c[0x0][0x630] ;  /* 0x00018c00ff007b82 */ /* 0x000ef00000000800 */
[----:B------:R-:W4:Y:S01]  /*63c0*/  LDC.64 R14, c[0x0][0x620] ;  /* 0x00018800ff0e7b82 */ /* 0x000f220000000a00 */
[----:B0-----:R-:W-:-:S04]  /*63d0*/  ISETP.NE.U32.AND P0, PT, R10, RZ, PT ;  /* 0x000000ff0a00720c */ /* 0x001fc80003f05070 */
[----:B------:R-:W-:-:S13]  /*63e0*/  ISETP.NE.AND.EX P0, PT, R11, RZ, PT, P0 ;  /* 0x000000ff0b00720c */ /* 0x000fda0003f05300 */
[----:B-1234-:R-:W-:Y:S05]  /*63f0*/  @!P0 BRA `(.L_x_162) ;  /* 0x0000000000288947 */ /* 0x01efea0003800000 */
        /* <DEDUP_REMOVED lines=10> */
.L_x_162:
[-CC-:B------:R-:W-:Y:S01]  /*64a0*/  SHF.R.U64 R101, R8, R0.reuse, R9.reuse ;  /* 0x0000000008657219 */ /* 0x180fe20000001209 */
[----:B------:R-:W0:Y:S01]  /*64b0*/  LDC.64 R26, c[0x0][0x640] ;  /* 0x00019000ff1a7b82 */ /* 0x000e220000000a00 */
[----:B------:R-:W-:Y:S01]  /*64c0*/  SHF.R.U32.HI R0, RZ, R0, R9 ;  /* 0x00000000ff007219 */ /* 0x000fe20000011609 */
[----:B------:R-:W-:Y:S01]  /*64d0*/  ULDC UR4, c[0x0][0x150] ;  /* 0x0000540000047ab9 */ /* 0x000fe20000000800 */
[----:B------:R-:W-:Y:S02]  /*64e0*/  IADD3 R3, P0, RZ, -R101, RZ ;  /* 0x80000065ff037210 */ /* 0x000fe40007f1e0ff */
[----:B------:R-:W-:-:S03]  /*64f0*/  I2FP.F32.U32 R7, R12 ;  /* 0x0000000c00077245 */ /* 0x000fc60000201000 */
[----:B------:R-:W1:Y:S01]  /*6500*/  LDC R6, c[0x0][0x618] ;  /* 0x00018600ff067b82 */ /* 0x000e620000000800 */
[----:B------:R-:W-:Y:S02]  /*6510*/  IMAD.X R5, RZ, RZ, ~R0, P0 ;  /* 0x000000ffff057224 */ /* 0x000fe400000e0e00 */
[----:B------:R-:W-:Y:S01]  /*6520*/  FMUL R7, R7, UR4 ;  /* 0x0000000407077c20 */ /* 0x000fe20008400000 */
[----:B------:R-:W-:Y:S01]  /*6530*/  ULDC UR4, c[0x0][0x154] ;  /* 0x0000550000047ab9 */ /* 0x000fe20000000800 */
[-C--:B------:R-:W-:Y:S02]  /*6540*/  IMAD R0, R5, R14.reuse, RZ ;  /* 0x0000000e05007224 */ /* 0x080fe400078e02ff */
[C---:B------:R-:W-:Y:S01]  /*6550*/  IMAD.WIDE.U32 R4, R3.reuse, R14, R16 ;  /* 0x0000000e03047225 */ /* 0x040fe200078e0010 */
[----:B------:R-:W2:Y:S01]  /*6560*/  LDC R8, c[0x0][0x608] ;  /* 0x00018200ff087b82 */ /* 0x000ea20000000800 */
[----:B------:R-:W3:Y:S02]  /*6570*/  F2I.U32.TRUNC.NTZ R7, R7 ;  /* 0x0000000700077305 */ /* 0x000ee4000020f000 */
[----:B------:R-:W-:Y:S01]  /*6580*/  IMAD R3, R3, R15, R0 ;  /* 0x0000000f03037224 */ /* 0x000fe200078e0200 */
[----:B------:R-:W-:-:S03]  /*6590*/  I2FP.F32.U32 R0, R20 ;  /* 0x0000001400007245 */ /* 0x000fc60000201000 */
[----:B------:R-:W-:Y:S01]  /*65a0*/  IMAD.IADD R3, R5, 0x1, R3 ;  /* 0x0000000105037824 */ /* 0x000fe200078e0203 */
[----:B------:R-:W4:Y:S01]  /*65b0*/  LDC R11, c[0x0][0x658] ;  /* 0x00019600ff0b7b82 */ /* 0x000f220000000800 */
[----:B0-----:R-:W-:-:S04]  /*65c0*/  ISETP.NE.U32.AND P0, PT, R26, RZ, PT ;  /* 0x000000ff1a00720c */ /* 0x001fc80003f05070 */
[----:B------:R-:W-:-:S03]  /*65d0*/  ISETP.NE.AND.EX P0, PT, R27, RZ, PT, P0 ;  /* 0x000000ff1b00720c */ /* 0x000fc60003f05300 */
[----:B------:R-:W0:Y:S01]  /*65e0*/  LDC R9, c[0x0][0x144] ;  /* 0x00005100ff097b82 */ /* 0x000e220000000800 */
[-C--:B-1----:R-:W-:Y:S01]  /*65f0*/  SHF.R.U64 R10, R4, R6.reuse, R3 ;  /* 0x00000006040a7219 */ /* 0x082fe20000001203 */
[----:B---3--:R-:W-:Y:S01]  /*6600*/  IMAD.MOV R7, RZ, RZ, -R7 ;  /* 0x000000ffff077224 */ /* 0x008fe200078e0a07 */
[----:B------:R-:W-:Y:S01]  /*6610*/  SHF.R.U32.HI R3, RZ, R6, R3 ;  /* 0x00000006ff037219 */ /* 0x000fe20000011603 */
[----:B------:R-:W-:-:S04]  /*6620*/  FMUL R6, R0, UR4 ;  /* 0x0000000400067c20 */ /* 0x000fc80008400000 */
[----:B------:R-:W1:Y:S01]  /*6630*/  LDC R21, c[0x0][0x148] ;  /* 0x00005200ff157b82 */ /* 0x000e620000000800 */
[----:B------:R3:W0:Y:S01]  /*6640*/  F2I.U32.TRUNC.NTZ R14, R6 ;  /* 0x00000006000e7305 */ /* 0x000622000020f000 */
[-CC-:B--2---:R-:W-:Y:S02]  /*6650*/  SHF.R.U64 R13, R10, R8.reuse, R3.reuse ;  /* 0x000000080a0d7219 */ /* 0x184fe40000001203 */
[----:B------:R-:W-:-:S04]  /*6660*/  SHF.R.U32.HI R0, RZ, R8, R3 ;  /* 0x00000008ff007219 */ /* 0x000fc80000011603 */
[----:B-----5:R-:W2:Y:S01]  /*6670*/  LDC R24, c[0x0][0x648] ;  /* 0x00019200ff187b82 */ /* 0x020ea20000000800 */
[-CC-:B----4-:R-:W-:Y:S02]  /*6680*/  SHF.R.U64 R15, R13, R11.reuse, R0.reuse ;  /* 0x0000000b0d0f7219 */ /* 0x190fe40000001200 */
[----:B------:R-:W-:-:S03]  /*6690*/  SHF.R.U32.HI R5, RZ, R11, R0 ;  /* 0x0000000bff057219 */ /* 0x000fc60000011600 */
[----:B------:R-:W-:Y:S02]  /*66a0*/  IMAD.MOV.U32 R4, RZ, RZ, R15 ;  /* 0x000000ffff047224 */ /* 0x000fe400078e000f */
[----:B------:R-:W4:Y:S01]  /*66b0*/  LDC R28, c[0x0][0x638] ;  /* 0x00018e00ff1c7b82 */ /* 0x000f220000000800 */
[----:B0-----:R-:W-:-:S07]  /*66c0*/  IMAD R25, R9, R7, R12 ;  /* 0x0000000709197224 */ /* 0x001fce00078e020c */
[----:B------:R-:W0:Y:S08]  /*66d0*/  LDC R29, c[0x0][0x610] ;  /* 0x00018400ff1d7b82 */ /* 0x000e300000000800 */
[----:B------:R-:W0:Y:S01]  /*66e0*/  LDC R30, c[0x0][0x600] ;  /* 0x00018000ff1e7b82 */ /* 0x000e220000000800 */
[----:B-123--:R-:W-:Y:S05]  /*66f0*/  @!P0 BRA `(.L_x_163) ;  /* 0x0000000000288947 */ /* 0x00efea0003800000 */
[----:B------:R-:W1:Y:S02]  /*6700*/  LDC R0, c[0x0][0x64c] ;  /* 0x00019300ff007b82 */ /* 0x000e640000000800 */
[----:B-1----:R-:W-:-:S05]  /*6710*/  IADD3 R3, P0, R15, R0, RZ ;  /* 0x000000000f037210 */ /* 0x002fca0007f1e0ff */
        /* <DEDUP_REMOVED lines=8> */
.L_x_163:
[----:B------:R-:W-:Y:S01]  /*67a0*/  ISETP.NE.AND P0, PT, R2, 0x1, PT ;  /* 0x000000010200780c */ /* 0x000fe20003f05270 */
[----:B------:R-:W-:Y:S01]  /*67b0*/  IMAD.MOV R14, RZ, RZ, -R14 ;  /* 0x000000ffff0e7224 */ /* 0x000fe200078e0a0e */
[----:B------:R-:W-:Y:S02]  /*67c0*/  SHF.R.U64 R3, R4, R24, R5 ;  /* 0x0000001804037219 */ /* 0x000fe40000001205 */
[----:B------:R-:W-:Y:S02]  /*67d0*/  LOP3.LUT R0, R13, R98, RZ, 0xc0, !PT ;  /* 0x000000620d007212 */ /* 0x000fe400078ec0ff */
[----:B------:R-:W-:Y:S01]  /*67e0*/  LOP3.LUT R10, R10, R97, RZ, 0xc0, !PT ;  /* 0x000000610a0a7212 */ /* 0x000fe200078ec0ff */
[----:B------:R-:W-:Y:S02]  /*67f0*/  IMAD.MOV R4, RZ, RZ, -R3 ;  /* 0x000000ffff047224 */ /* 0x000fe400078e0a03 */
[----:B------:R-:W-:Y:S02]  /*6800*/  IMAD R0, R93, R3, R0 ;  /* 0x000000035d007224 */ /* 0x000fe400078e0200 */
[----:B----4-:R-:W-:-:S02]  /*6810*/  IMAD R3, R4, R28, R15 ;  /* 0x0000001c04037224 */ /* 0x010fc400078e020f */
[----:B------:R-:W-:Y:S02]  /*6820*/  @P0 IMAD R25, R21, R14, R20 ;  /* 0x0000000e15190224 */ /* 0x000fe400078e0214 */
[----:B0-----:R-:W-:Y:S02]  /*6830*/  IMAD R5, R3, R30, R10 ;  /* 0x0000001e03057224 */ /* 0x001fe400078e020a */
[----:B------:R-:W-:Y:S02]  /*6840*/  IMAD R0, R0, R29, R25 ;  /* 0x0000001d00007224 */ /* 0x000fe400078e0219 */
[----:B------:R-:W-:-:S03]  /*6850*/  IMAD.MOV.U32 R4, RZ, RZ, 0x1 ;  /* 0x00000001ff047424 */ /* 0x000fc600078e00ff */
[----:B------:R-:W-:Y:S02]  /*6860*/  SEL R100, R5, R0, !P0 ;  /* 0x0000000005647207 */ /* 0x000fe40004000000 */
[----:B------:R-:W-:Y:S02]  /*6870*/  PRMT R3, R4, 0x7610, R3 ;  /* 0x0000761004037816 */ /* 0x000fe40000000003 */
[----:B------:R-:W-:-:S07]  /*6880*/  SEL R0, R0, R5, !P0 ;  /* 0x0000000500007207 */ /* 0x000fce0004000000 */
.L_x_161:
[----:B------:R-:W-:Y:S01]  /*6890*/  UIMAD.WIDE.U32 UR4, UR41, 0x24924925, URZ ;  /* 0x24924925290478a5 */ /* 0x000fe2000f8e003f */
[----:B------:R-:W-:Y:S01]  /*68a0*/  LOP3.LUT P0, RZ, R3, 0xff, RZ, 0xc0, !PT ;  /* 0x000000ff03ff7812 */ /* 0x000fe2000780c0ff */
[----:B------:R-:W-:Y:S02]  /*68b0*/  IMAD.MOV.U32 R103, RZ, RZ, R0 ;  /* 0x000000ffff677224 */ /* 0x000fe400078e0000 */
[----:B------:R-:W-:-:S04]  /*68c0*/  UIADD3 UR4, UR41, -UR5, URZ ;  /* 0x8000000529047290 */ /* 0x000fc8000fffe03f */
[----:B------:R-:W-:-:S04]  /*68d0*/  ULEA.HI UR4, UR4, UR5, URZ, 0x1f ;  /* 0x0000000504047291 */ /* 0x000fc8000f8ff83f */
[----:B------:R-:W-:-:S04]  /*68e0*/  USHF.R.U32.HI UR4, URZ, 0x2, UR4 ;  /* 0x000000023f047899 */ /* 0x000fc80008011604 */
[----:B------:R-:W-:Y:S01]  /*68f0*/  UIMAD UR41, UR4, -0x7, UR41 ;  /* 0xfffffff9042978a4 */ /* 0x000fe2000f8e0229 */
[----:B------:R-:W-:Y:S11]  /*6900*/  @P0 BRA `(.L_x_164) ;  /* 0xffffffa800fc0947 */ /* 0x000ff6000383ffff */
[----:B------:R-:W-:Y:S05]  /*6910*/  EXIT ;  /* 0x000000000000794d */ /* 0x000fea0003800000 */
.L_x_7:
        /* <DEDUP_REMOVED lines=26> */
.L_x_166:
[----:B------:R-:W0:Y:S01]  /*6ac0*/  LDC.64 R28, c[0x0][0x640] ;  /* 0x00019000ff1c7b82 */ /* 0x000e220000000a00 */
[-CC-:B------:R-:W-:Y:S01]  /*6ad0*/  SHF.R.U64 R21, R14, R8.reuse, R15.reuse ;  /* 0x000000080e157219 */ /* 0x180fe2000000120f */
[----:B------:R-:W-:Y:S01]  /*6ae0*/  IMAD.MOV.U32 R31, RZ, RZ, 0x1 ;  /* 0x00000001ff1f7424 */ /* 0x000fe200078e00ff */
[----:B------:R-:W-:Y:S02]  /*6af0*/  SHF.R.U32.HI R7, RZ, R8, R15 ;  /* 0x00000008ff077219 */ /* 0x000fe4000001160f */
[----:B------:R-:W-:-:S03]  /*6b00*/  IADD3 R13, P0, RZ, -R21, RZ ;  /* 0x80000015ff0d7210 */ /* 0x000fc60007f1e0ff */
[----:B------:R-:W1:Y:S02]  /*6b10*/  LDC R12, c[0x0][0x618] ;  /* 0x00018600ff0c7b82 */ /* 0x000e640000000800 */
[----:B------:R-:W-:Y:S02]  /*6b20*/  IMAD.X R7, RZ, RZ, ~R7, P0 ;  /* 0x000000ffff077224 */ /* 0x000fe400000e0e07 */
[----:B------:R-:W-:-:S04]  /*6b30*/  IMAD.WIDE.U32 R10, R13, R24, R16 ;  /* 0x000000180d0a7225 */ /* 0x000fc800078e0010 */
[----:B------:R-:W2:Y:S01]  /*6b40*/  LDC R14, c[0x0][0x608] ;  /* 0x00018200ff0e7b82 */ /* 0x000ea20000000800 */
[----:B------:R-:W-:-:S04]  /*6b50*/  IMAD R8, R7, R24, RZ ;  /* 0x0000001807087224 */ /* 0x000fc800078e02ff */
[----:B------:R-:W-:-:S03]  /*6b60*/  IMAD R7, R13, R25, R8 ;  /* 0x000000190d077224 */ /* 0x000fc600078e0208 */
[----:B------:R-:W3:Y:S01]  /*6b70*/  LDC R26, c[0x0][0x658] ;  /* 0x00019600ff1a7b82 */ /* 0x000ee20000000800 */
[----:B------:R-:W-:Y:S01]  /*6b80*/  IMAD.IADD R7, R11, 0x1, R7 ;  /* 0x000000010b077824 */ /* 0x000fe200078e0207 */
[----:B0-----:R-:W-:Y:S01]  /*6b90*/  ISETP.NE.U32.AND P0, PT, R28, RZ, PT ;  /* 0x000000ff1c00720c */ /* 0x001fe20003f05070 */
[----:B------:R-:W-:-:S03]  /*6ba0*/  IMAD.MOV.U32 R11, RZ, RZ, -0x1 ;  /* 0xffffffffff0b7424 */ /* 0x000fc600078e00ff */
        /* <DEDUP_REMOVED lines=8> */
[-C--:B---3--:R-:W-:Y:S02]  /*6c30*/  SHF.L.U32 R10, R11, R26.reuse, RZ ;  /* 0x0000001a0b0a7219 */ /* 0x088fe400000006ff */
[--C-:B------:R-:W-:Y:S02]  /*6c40*/  SHF.R.U64 R24, R22, R26, R7.reuse ;  /* 0x0000001a16187219 */ /* 0x100fe40000001207 */
[----:B------:R-:W-:Y:S02]  /*6c50*/  LOP3.LUT R33, RZ, R10, RZ, 0x33, !PT ;  /* 0x0000000aff217212 */ /* 0x000fe400078e33ff */
[----:B------:R-:W-:Y:S01]  /*6c60*/  SHF.R.U32.HI R11, RZ, R26, R7 ;  /* 0x0000001aff0b7219 */ /* 0x000fe20000011607 */
[----:B------:R-:W3:Y:S01]  /*6c70*/  LDC R30, c[0x0][0x610] ;  /* 0x00018400ff1e7b82 */ /* 0x000ee20000000800 */
[----:B------:R-:W-:Y:S01]  /*6c80*/  IMAD.MOV.U32 R10, RZ, RZ, R24 ;  /* 0x000000ffff0a7224 */ /* 0x000fe200078e0018 */
[----:B------:R-:W-:Y:S06]  /*6c90*/  @!P0 BRA `(.L_x_167) ;  /* 0x0000000000288947 */ /* 0x000fec0003800000 */
        /* <DEDUP_REMOVED lines=10> */
.L_x_167:
[----:B------:R-:W-:Y:S02]  /*6d40*/  ISETP.NE.AND P0, PT, R2, 0x1, PT ;  /* 0x000000010200780c */ /* 0x000fe40003f05270 */
[----:B-1----:R-:W-:Y:S01]  /*6d50*/  SHF.R.U64 R8, R10, R8, R11 ;  /* 0x000000080a087219 */ /* 0x002fe2000000120b */
[----:B0-----:R-:W-:Y:S01]  /*6d60*/  VIADD R11, R25, 0xffffffff ;  /* 0xffffffff190b7836 */ /* 0x001fe20000000000 */
[----:B------:R-:W-:Y:S02]  /*6d70*/  SHF.L.U32 R31, R31, R26, RZ ;  /* 0x0000001a1f1f7219 */ /* 0x000fe400000006ff */
[----:B------:R-:W-:Y:S01]  /*6d80*/  LOP3.LUT R5, R22, R33, RZ, 0xc0, !PT ;  /* 0x0000002116057212 */ /* 0x000fe200078ec0ff */
[----:B------:R-:W-:-:S04]  /*6d90*/  IMAD.MOV R7, RZ, RZ, -R8 ;  /* 0x000000ffff077224 */ /* 0x000fc800078e0a08 */
[----:B------:R-:W-:Y:S02]  /*6da0*/  IMAD R5, R31, R8, R5 ;  /* 0x000000081f057224 */ /* 0x000fe400078e0205 */
[----:B------:R-:W-:Y:S01]  /*6db0*/  @P0 IMAD R6, R9, R23, R4 ;  /* 0x0000001709060224 */ /* 0x000fe200078e0204 */
[----:B------:R-:W-:Y:S01]  /*6dc0*/  LOP3.LUT R9, R20, R11, RZ, 0xc0, !PT ;  /* 0x0000000b14097212 */ /* 0x000fe200078ec0ff */
[----:B--2---:R-:W-:Y:S02]  /*6dd0*/  IMAD R4, R7, R27, R24 ;  /* 0x0000001b07047224 */ /* 0x004fe400078e0218 */
[----:B---3--:R-:W-:Y:S02]  /*6de0*/  IMAD R6, R5, R30, R6 ;  /* 0x0000001e05067224 */ /* 0x008fe400078e0206 */
[----:B------:R-:W-:Y:S02]  /*6df0*/  IMAD R5, R4, R25, R9 ;  /* 0x0000001904057224 */ /* 0x000fe400078e0209 */
[----:B------:R-:W-:-:S02]  /*6e00*/  IMAD.MOV.U32 R8, RZ, RZ, 0x1 ;  /* 0x00000001ff087424 */ /* 0x000fc400078e00ff */
[----:B------:R-:W-:Y:S01]  /*6e10*/  IMAD.MOV.U32 R7, RZ, RZ, R21 ;  /* 0x000000ffff077224 */ /* 0x000fe200078e0015 */
[----:B------:R-:W-:Y:S02]  /*6e20*/  SEL R19, R5, R6, !P0 ;  /* 0x0000000605137207 */ /* 0x000fe40004000000 */
[----:B------:R-:W-:-:S07]  /*6e30*/  SEL R12, R6, R5, !P0 ;  /* 0x00000005060c7207 */ /* 0x000fce0004000000 */
.L_x_165:
[----:B------:R-:W-:-:S08]  /*6e40*/  NOP ;  /* 0x0000000000007918 */ /* 0x000fd00000000000 */
[----:B------:R-:W0:-:S00]  /*6e50*/  USETMAXREG.DEALLOC.CTAPOOL 0x28 ;  /* 0x00000028000079c8 */ /* 0x000e0000080e0500 */
[----:B0-----:R-:W-:-:S13]  /*6e60*/  ISETP.NE.AND P0, PT, R3, RZ, PT ;  /* 0x000000ff0300720c */ /* 0x001fda0003f05270 */
[----:B------:R-:W-:Y:S05]  /*6e70*/  @P0 EXIT ;  /* 0x000000000000094d */ /* 0x000fea0003800000 */
[----:B------:R-:W-:Y:S01]  /*6e80*/  LOP3.LUT P0, RZ, R8, 0xff, RZ, 0xc0, !PT ;  /* 0x000000ff08ff7812 */ /* 0x000fe2000780c0ff */
[----:B------:R-:W-:Y:S02]  /*6e90*/  IMAD.MOV.U32 R3, RZ, RZ, 0x1 ;  /* 0x00000001ff037424 */ /* 0x000fe400078e00ff */
[----:B------:R-:W-:-:S10]  /*6ea0*/  IMAD.MOV.U32 R13, RZ, RZ, RZ ;  /* 0x000000ffff0d7224 */ /* 0x000fd400078e00ff */
[----:B------:R-:W-:Y:S05]  /*6eb0*/  @!P0 BRA `(.L_x_168) ;  /* 0x0000000c00808947 */ /* 0x000fea0003800000 */
[----:B------:R-:W0:Y:S01]  /*6ec0*/  LDC R3, c[0x0][0x28c] ;  /* 0x0000a300ff037b82 */ /* 0x000e220000000800 */
[----:B------:R-:W-:Y:S01]  /*6ed0*/  UMOV UR13, 0x1 ;  /* 0x00000001000d7882 */ /* 0x000fe20000000000 */
[----:B------:R-:W-:Y:S01]  /*6ee0*/  ULDC UR5, c[0x0][0x658] ;  /* 0x0001960000057ab9 */ /* 0x000fe20000000800 */
[----:B------:R-:W-:Y:S01]  /*6ef0*/  UMOV UR7, 0xffffffff ;  /* 0xffffffff00077882 */ /* 0x000fe20000000000 */
[----:B------:R-:W-:Y:S01]  /*6f00*/  BSSY B0, `(.L_x_168) ;  /* 0x00000db000007945 */ /* 0x000fe20003800000 */
[----:B------:R-:W-:Y:S01]  /*6f10*/  USHF.L.U32 UR7, UR7, UR5, URZ ;  /* 0x0000000507077299 */ /* 0x000fe2000800063f */
[----:B------:R-:W-:Y:S01]  /*6f20*/  IMAD.MOV.U32 R11, RZ, RZ, 0x1 ;  /* 0x00000001ff0b7424 */ /* 0x000fe200078e00ff */
[----:B------:R-:W-:Y:S01]  /*6f30*/  LOP3.LUT R10, R18, 0x2, RZ, 0xfc, !PT ;  /* 0x00000002120a7812 */ /* 0x000fe200078efcff */
[----:B------:R-:W1:Y:S01]  /*6f40*/  S2UR UR9, SR_CgaCtaId ;  /* 0x00000000000979c3 */ /* 0x000e620000008800 */
[----:B------:R-:W-:Y:S01]  /*6f50*/  IMAD.MOV.U32 R13, RZ, RZ, RZ ;  /* 0x000000ffff0d7224 */ /* 0x000fe200078e00ff */
[----:B------:R-:W-:Y:S01]  /*6f60*/  ULDC UR4, c[0x0][0x600] ;  /* 0x0001800000047ab9 */ /* 0x000fe20000000800 */
[----:B------:R-:W-:Y:S01]  /*6f70*/  UMOV UR14, 0x11 ;  /* 0x00000011000e7882 */ /* 0x000fe20000000000 */
[----:B------:R-:W-:-:S02]  /*6f80*/  USHF.L.U32 UR5, UR13, UR5, URZ ;  /* 0x000000050d057299 */ /* 0x000fc4000800063f */
[----:B------:R-:W-:Y:S02]  /*6f90*/  UIADD3 UR4, UR4, -0x1, URZ ;  /* 0xffffffff04047890 */ /* 0x000fe4000fffe03f */
[----:B------:R-:W-:Y:S01]  /*6fa0*/  ULOP3.LUT UR7, URZ, UR7, URZ, 0x33, !UPT ;  /* 0x000000073f077292 */ /* 0x000fe2000f8e333f */
[----:B------:R-:W-:Y:S01]  /*6fb0*/  ULDC.64 UR24, c[0x0][0x198] ;  /* 0x0000660000187ab9 */ /* 0x000fe20000000a00 */
[----:B0-----:R-:W-:-:S05]  /*6fc0*/  VIADD R3, R3, 0x1f ;  /* 0x0000001f03037836 */ /* 0x001fca0000000000 */
[----:B------:R-:W-:Y:S01]  /*6fd0*/  SHF.R.S32.HI R4, RZ, 0x1f, R3 ;  /* 0x0000001fff047819 */ /* 0x000fe20000011403 */
[----:B-1----:R-:W-:-:S03]  /*6fe0*/  USHF.R.U32.HI UR26, URZ, 0x2, UR9 ;  /* 0x000000023f1a7899 */ /* 0x002fc60008011609 */
[----:B------:R-:W-:Y:S01]  /*6ff0*/  LEA.HI R4, R4, R3, RZ, 0x5 ;  /* 0x0000000304047211 */ /* 0x000fe200078f28ff */
[----:B------:R-:W-:Y:S01]  /*7000*/  ULOP3.LUT UR8, UR9, 0x3, URZ, 0xc0, !UPT ;  /* 0x0000000309087892 */ /* 0x000fe2000f8ec03f */
[----:B------:R-:W-:Y:S01]  /*7010*/  IMAD.MOV.U32 R3, RZ, RZ, 0x1 ;  /* 0x00000001ff037424 */ /* 0x000fe200078e00ff */
[----:B------:R-:W-:Y:S01]  /*7020*/  USHF.L.U32 UR6, UR9, 0x5, URZ ;  /* 0x0000000509067899 */ /* 0x000fe2000800063f */
[----:B------:R-:W-:Y:S01]  /*7030*/  SHF.R.S32.HI R8, RZ, 0x5, R4 ;  /* 0x00000005ff087819 */ /* 0x000fe20000011404 */
[----:B------:R-:W-:Y:S02]  /*7040*/  USHF.L.U32 UR27, UR9, 0xa, URZ ;  /* 0x0000000a091b7899 */ /* 0x000fe4000800063f */
[----:B------:R-:W-:Y:S02]  /*7050*/  ULOP3.LUT UR9, UR9, 0xfffffffc, URZ, 0xc0, !UPT ;  /* 0xfffffffc09097892 */ /* 0x000fe4000f8ec03f */
[----:B------:R-:W-:Y:S01]  /*7060*/  UISETP.GT.U32.AND UP0, UPT, UR8, 0xffff, UPT ;  /* 0x0000ffff0800788c */ /* 0x000fe2000bf04070 */
[----:B------:R-:W-:Y:S01]  /*7070*/  VIADD R9, R8, 0x1 ;  /* 0x0000000108097836 */ /* 0x000fe20000000000 */
[----:B------:R-:W-:-:S02]  /*7080*/  ULOP3.LUT UR11, UR9, 0x1, URZ, 0xfc, !UPT ;  /* 0x00000001090b7892 */ /* 0x000fc4000f8efc3f */
[----:B------:R-:W-:Y:S02]  /*7090*/  ULOP3.LUT UR12, UR9, 0x2, URZ, 0xfc, !UPT ;  /* 0x00000002090c7892 */ /* 0x000fe4000f8efc3f */
[----:B------:R-:W-:Y:S02]  /*70a0*/  USHF.L.U32 UR10, UR13, UR9, URZ ;  /* 0x000000090d0a7299 */ /* 0x000fe4000800063f */
[----:B------:R-:W-:Y:S02]  /*70b0*/  ULOP3.LUT UR9, UR9, 0x3, URZ, 0xfc, !UPT ;  /* 0x0000000309097892 */ /* 0x000fe4000f8efc3f */
[----:B------:R-:W-:Y:S02]  /*70c0*/  USHF.L.U32 UR11, UR13, UR11, URZ ;  /* 0x0000000b0d0b7299 */ /* 0x000fe4000800063f */
[----:B------:R-:W-:Y:S02]  /*70d0*/  USHF.L.U32 UR12, UR13, UR12, URZ ;  /* 0x0000000c0d0c7299 */ /* 0x000fe4000800063f */
[----:B------:R-:W-:-:S02]  /*70e0*/  USEL UR8, UR8, 0xffff, !UP0 ;  /* 0x0000ffff08087887 */ /* 0x000fc4000c000000 */
[----:B------:R-:W-:Y:S02]  /*70f0*/  USHF.L.U32 UR9, UR13, UR9, URZ ;  /* 0x000000090d097299 */ /* 0x000fe4000800063f */
[----:B------:R-:W-:Y:S02]  /*7100*/  ULOP3.LUT UR10, UR12, UR10, UR11, 0xfe, !UPT ;  /* 0x0000000a0c0a7292 */ /* 0x000fe4000f8efe0b */
[----:B------:R-:W-:Y:S02]  /*7110*/  ULOP3.LUT UR8, UR8, 0xffff, URZ, 0xc0, !UPT ;  /* 0x0000ffff08087892 */ /* 0x000fe4000f8ec03f */
[----:B------:R-:W-:Y:S02]  /*7120*/  ULOP3.LUT UR6, UR6, 0x60, URZ, 0xc0, !UPT ;  /* 0x0000006006067892 */ /* 0x000fe4000f8ec03f */
[----:B------:R-:W-:Y:S02]  /*7130*/  ULOP3.LUT UR13, UR10, UR9, URZ, 0xfc, !UPT ;  /* 0x000000090a0d7292 */ /* 0x000fe4000f8efc3f */
[----:B------:R-:W-:-:S12]  /*7140*/  USHF.L.U32 UR14, UR14, UR8, URZ ;  /* 0x000000080e0e7299 */ /* 0x000fd8000800063f */
.L_x_179:
[----:B------:R-:W-:-:S03]  /*7150*/  UMOV UR8, 0xffffffff ;  /* 0xffffffff00087882 */ /* 0x000fc60000000000 */
[----:B------:R-:W-:Y:S05]  /*7160*/  BRA.DIV UR8, `(.L_x_169) ;  /* 0x0000001208287947 */ /* 0x000fea000b800000 */
[----:B------:R-:W-:-:S13]  /*7170*/  ELECT P6, URZ, PT ;  /* 0x00000000003f782f */ /* 0x000fda00038c0000 */
.L_x_193:
[----:B------:R-:W0:Y:S01]  /*7180*/  LDC R4, c[0x0][0x28c] ;  /* 0x0000a300ff047b82 */ /* 0x000e220000000800 */
[----:B------:R-:W-:Y:S01]  /*7190*/  BSSY B1, `(.L_x_170) ;  /* 0x000003d000017945 */ /* 0x000fe20003800000 */
[----:B0-----:R-:W-:-:S13]  /*71a0*/  ISETP.LT.OR P6, PT, R4, 0x1, !P6 ;  /* 0x000000010400780c */ /* 0x001fda00077c1670 */
[----:B------:R-:W-:Y:S05]  /*71b0*/  @P6 BRA `(.L_x_171) ;  /* 0x0000000000e86947 */ /* 0x000fea0003800000 */
[----:B------:R-:W-:Y:S01]  /*71c0*/  LEA R12, R12, UR26, 0x1 ;  /* 0x0000001a0c0c7c11 */ /* 0x000fe2000f8e08ff */
[----:B------:R-:W-:Y:S01]  /*71d0*/  IMAD.MOV.U32 R20, RZ, RZ, RZ ;  /* 0x000000ffff147224 */ /* 0x000fe200078e00ff */
[----:B------:R-:W-:Y:S01]  /*71e0*/  LEA R19, R19, UR6, 0x7 ;  /* 0x0000000613137c11 */ /* 0x000fe2000f8e38ff */
[----:B------:R-:W-:Y:S02]  /*71f0*/  IMAD.MOV.U32 R4, RZ, RZ, R9 ;  /* 0x000000ffff047224 */ /* 0x000fe400078e0009 */
[----:B------:R-:W-:Y:S02]  /*7200*/  IMAD.MOV.U32 R5, RZ, RZ, R3 ;  /* 0x000000ffff057224 */ /* 0x000fe400078e0003 */
[----:B------:R-:W-:Y:S02]  /*7210*/  IMAD.MOV.U32 R6, RZ, RZ, R13 ;  /* 0x000000ffff067224 */ /* 0x000fe400078e000d */
[----:B------:R-:W-:-:S07]  /*7220*/  IMAD.SHL.U32 R15, R12, 0x40, RZ ;  /* 0x000000400c0f7824 */ /* 0x000fce00078e00ff */
.L_x_174:
[----:B------:R-:W0:Y:S01]  /*7230*/  S2R R21, SR_CgaCtaId ;  /* 0x0000000000157919 */ /* 0x000e220000008800 */
[----:B------:R-:W-:Y:S02]  /*7240*/  MOV R12, 0x400 ;  /* 0x00000400000c7802 */ /* 0x000fe40000000f00 */
[----:B------:R-:W-:-:S13]  /*7250*/  ISETP.NE.AND P1, PT, R0, RZ, PT ;  /* 0x000000ff0000720c */ /* 0x000fda0003f25270 */
[----:B------:R-:W1:Y:S01]  /*7260*/  @!P1 LDC R14, c[0x0][0x500] ;  /* 0x00014000ff0e9b82 */ /* 0x000e620000000800 */
[----:B0-----:R-:W-:Y:S02]  /*7270*/  LEA R23, R21, R12, 0x18 ;  /* 0x0000000c15177211 */ /* 0x001fe400078ec0ff */
[----:B------:R-:W-:-:S03]  /*7280*/  SHF.L.U32 R12, R5, 0x1f, RZ ;  /* 0x0000001f050c7819 */ /* 0x000fc600000006ff */
[----:B------:R-:W-:-:S04]  /*7290*/  IMAD R21, R6, 0x8, R23 ;  /* 0x0000000806157824 */ /* 0x000fc800078e0217 */
[----:B------:R-:W0:Y:S02]  /*72a0*/  SYNCS.PHASECHK.TRANS64.TRYWAIT P0, [R21+URZ+0x38], R12 ;  /* 0x0000380c150075a7 */ /* 0x000e24000800017f */
[----:B01----:R-:W-:Y:S05]  /*72b0*/  @!P0 BRA `(.L_x_172) ;  /* 0x0000000c00f48947 */ /* 0x003fea0003800000 */
.L_x_194:
[----:B0-----:R-:W-:Y:S01]  /*72c0*/  PRMT R12, R10, 0x9910, RZ ;  /* 0x000099100a0c7816 */ /* 0x001fe200000000ff */
[----:B------:R0:W-:Y:S03]  /*72d0*/  @!P1 SYNCS.ARRIVE.TRANS64 RZ, [R21+URZ], R14 ;  /* 0x0000000e15ff99a7 */ /* 0x0001e6000800003f */
[----:B------:R-:W-:-:S13]  /*72e0*/  ISETP.NE.AND P0, PT, R12, 0x2, PT ;  /* 0x000000020c00780c */ /* 0x000fda0003f05270 */
[----:B0-----:R-:W-:Y:S05]  /*72f0*/  @P0 BRA `(.L_x_173) ;  /* 0x0000000000040947 */ /* 0x001fea0003800000 */
[----:B------:R-:W-:Y:S01]  /*7300*/  BPT.TRAP 0x1 ;  /* 0x000000040000795c */ /* 0x000fe20000300000 */
.L_x_173:
[----:B------:R-:W-:Y:S01]  /*7310*/  R2UR UR8, R6 ;  /* 0x00000000060872ca */ /* 0x000fe200000e0000 */
[----:B------:R-:W-:Y:S01]  /*7320*/  VIADD R4, R4, 0xffffffff ;  /* 0xffffffff04047836 */ /* 0x000fe20000000000 */
[----:B------:R-:W-:Y:S01]  /*7330*/  R2UR UR15, R23 ;  /* 0x00000000170f72ca */ /* 0x000fe200000e0000 */
[----:B------:R-:W-:Y:S01]  /*7340*/  UIADD3 UR16, UP0, UR24, 0xf0, URZ ;  /* 0x000000f018107890 */ /* 0x000fe2000ff1e03f */
[----:B------:R-:W-:Y:S01]  /*7350*/  R2UR UR22, R15 ;  /* 0x000000000f1672ca */ /* 0x000fe200000e0000 */
[----:B------:R-:W-:Y:S01]  /*7360*/  UIADD3 UR30, UP1, UR24, 0x1f0, URZ ;  /* 0x000001f0181e7890 */ /* 0x000fe2000ff3e03f */
[----:B------:R-:W-:Y:S01]  /*7370*/  R2UR UR9, R21 ;  /* 0x00000000150972ca */ /* 0x000fe200000e0000 */
[----:B------:R-:W-:Y:S01]  /*7380*/  UIADD3.X UR17, URZ, UR25, URZ, UP0, !UPT ;  /* 0x000000193f117290 */ /* 0x000fe200087fe43f */
[----:B------:R-:W-:Y:S01]  /*7390*/  R2UR UR10, R20 ;  /* 0x00000000140a72ca */ /* 0x000fe200000e0000 */
[----:B------:R-:W-:Y:S01]  /*73a0*/  VIADD R6, R6, 0x1 ;  /* 0x0000000106067836 */ /* 0x000fe20000000000 */
[----:B------:R-:W-:Y:S01]  /*73b0*/  R2UR UR12, R7 ;  /* 0x00000000070c72ca */ /* 0x000fe200000e0000 */
[----:B------:R-:W-:Y:S01]  /*73c0*/  UPRMT UR28, URZ, 0x5410, UR13 ;  /* 0x000054103f1c7896 */ /* 0x000fe2000800000d */
[----:B------:R-:W-:Y:S01]  /*73d0*/  R2UR UR23, R19 ;  /* 0x00000000131772ca */ /* 0x000fe200000e0000 */
[----:B------:R-:W-:Y:S01]  /*73e0*/  USHF.L.U32 UR8, UR8, 0xc, URZ ;  /* 0x0000000c08087899 */ /* 0x000fe2000800063f */
[----:B------:R-:W-:Y:S01]  /*73f0*/  ISETP.GT.AND P1, PT, R4, 0x1, PT ;  /* 0x000000010400780c */ /* 0x000fe20003f24270 */
[----:B------:R-:W-:Y:S01]  /*7400*/  UIADD3.X UR31, URZ, UR25, URZ, UP1, !UPT ;  /* 0x000000193f1f7290 */ /* 0x000fe20008ffe43f */
[----:B------:R-:W-:Y:S01]  /*7410*/  ISETP.NE.AND P0, PT, R6, 0x7, PT ;  /* 0x000000070600780c */ /* 0x000fe20003f05270 */
[----:B------:R-:W-:Y:S01]  /*7420*/  ULEA UR11, UR26, UR8, 0xb ;  /* 0x000000081a0b7291 */ /* 0x000fe2000f8e583f */
[----:B------:R-:W-:Y:S01]  /*7430*/  VIADD R20, R20, 0x20 ;  /* 0x0000002014147836 */ /* 0x000fe20000000000 */
[----:B------:R-:W-:Y:S01]  /*7440*/  ULOP3.LUT UR8, UR8, 0xc00, UR27, 0xf8, !UPT ;  /* 0x00000c0008087892 */ /* 0x000fe2000f8ef81b */
[----:B------:R-:W-:Y:S01]  /*7450*/  SEL R12, RZ, 0x1, P0 ;  /* 0x00000001ff0c7807 */ /* 0x000fe20000000000 */
[----:B------:R-:W-:Y:S01]  /*7460*/  ULEA UR11, UR11, UR15, 0x2 ;  /* 0x0000000f0b0b7291 */ /* 0x000fe2000f8e103f */
[----:B------:R-:W-:Y:S01]  /*7470*/  SEL R6, R6, RZ, P0 ;  /* 0x000000ff06067207 */ /* 0x000fe20000000000 */
[----:B------:R-:W-:Y:S01]  /*7480*/  ULEA UR8, UR8, UR15, 0x2 ;  /* 0x0000000f08087291 */ /* 0x000fe2000f8e103f */
[----:B------:R-:W-:Y:S01]  /*7490*/  LOP3.LUT R5, R5, R12, RZ, 0x3c, !PT ;  /* 0x0000000c05057212 */ /* 0x000fe200078e3cff */
[----:B------:R-:W-:-:S02]  /*74a0*/  UIADD3 UR20, UR11, 0x180, URZ ;  /* 0x000001800b147890 */ /* 0x000fc4000fffe03f */
[----:B------:R-:W-:Y:S02]  /*74b0*/  UPRMT UR15, URZ, 0x5410, UR14 ;  /* 0x000054103f0f7896 */ /* 0x000fe4000800000e */
[----:B------:R-:W-:Y:S01]  /*74c0*/  UIADD3 UR21, UR8, 0x1c180, URZ ;  /* 0x0001c18008157890 */ /* 0x000fe2000fffe03f */
[----:B------:R-:W-:Y:S01]  /*74d0*/  UMOV UR18, 0x0 ;  /* 0x0000000000127882 */ /* 0x000fe20000000000 */
[----:B------:R-:W-:Y:S01]  /*74e0*/  UMOV UR19, 0x10000000 ;  /* 0x1000000000137882 */ /* 0x000fe20000000000 */
[----:B------:R-:W-:Y:S01]  /*74f0*/  UMOV UR11, UR22 ;  /* 0x00000016000b7c82 */ /* 0x000fe20008000000 */
[----:B------:R-:W-:-:S03]  /*7500*/  UMOV UR8, UR20 ;  /* 0x0000001400087c82 */ /* 0x000fc60008000000 */
[----:B------:R0:W-:Y:S02]  /*7510*/  UTMALDG.3D.MULTICAST [UR8], [UR16], UR15, desc[UR18] ;  /* 0x00001208100073b4 */ /* 0x0001e4000801180f */
[----:B0-----:R-:W-:Y:S01]  /*7520*/  UMOV UR8, UR21 ;  /* 0x0000001500087c82 */ /* 0x001fe20008000000 */
[----:B------:R-:W-:Y:S02]  /*7530*/  UMOV UR11, UR23 ;  /* 0x00000017000b7c82 */ /* 0x000fe40008000000 */
[----:B------:R0:W-:Y:S02]  /*7540*/  UTMALDG.3D.MULTICAST [UR8], [UR30], UR28, desc[UR18] ;  /* 0x000012081e0073b4 */ /* 0x0001e4000801181c */
[----:B0-----:R-:W-:Y:S05]  /*7550*/  @P1 BRA `(.L_x_174) ;  /* 0xfffffffc00341947 */ /* 0x001fea000383ffff */
.L_x_171:
[----:B------:R-:W-:Y:S05]  /*7560*/  BSYNC B1 ;  /* 0x0000000000017941 */ /* 0x000fea0003800000 */
.L_x_170:
[----:B------:R-:W-:Y:S01]  /*7570*/  LOP3.LUT P1, RZ, R11, 0xff, RZ, 0xc0, !PT ;  /* 0x000000ff0bff7812 */ /* 0x000fe2000782c0ff */
[C---:B------:R-:W-:Y:S01]  /*7580*/  IMAD.IADD R13, R8.reuse, 0x1, R13 ;  /* 0x00000001080d7824 */ /* 0x040fe200078e020d */
[----:B------:R-:W-:Y:S01]  /*7590*/  ULDC.64 UR8, c[0x0][0x650] ;  /* 0x0001940000087ab9 */ /* 0x000fe20000000a00 */
[C---:B------:R-:W-:Y:S01]  /*75a0*/  ISETP.GE.U32.AND P2, PT, R8.reuse, 0x7, PT ;  /* 0x000000070800780c */ /* 0x040fe20003f46070 */
[----:B------:R-:W-:Y:S01]  /*75b0*/  BSSY B1, `(.L_x_175) ;  /* 0x000006d000017945 */ /* 0x000fe20003800000 */
[C---:B------:R-:W-:Y:S01]  /*75c0*/  IMAD.WIDE.U32 R4, R13.reuse, 0x24924925, RZ ;  /* 0x249249250d047825 */ /* 0x040fe200078e00ff */
[----:B------:R-:W-:Y:S02]  /*75d0*/  ISETP.GT.U32.AND P0, PT, R13, 0x6, PT ;  /* 0x000000060d00780c */ /* 0x000fe40003f04070 */
[----:B------:R-:W-:Y:S01]  /*75e0*/  PRMT R11, RZ, 0x7610, R11 ;  /* 0x00007610ff0b7816 */ /* 0x000fe2000000000b */
[----:B------:R-:W-:Y:S01]  /*75f0*/  IMAD.MOV.U32 R12, RZ, RZ, -0x1 ;  /* 0xffffffffff0c7424 */ /* 0x000fe200078e00ff */
[----:B------:R-:W-:Y:S01]  /*7600*/  ISETP.LT.U32.AND P0, PT, R8, 0x7, P0 ;  /* 0x000000070800780c */ /* 0x000fe20000701070 */
[----:B------:R-:W-:-:S02]  /*7610*/  IMAD.MOV.U32 R19, RZ, RZ, -0x1 ;  /* 0xffffffffff137424 */ /* 0x000fc400078e00ff */
[----:B------:R-:W0:Y:S01]  /*7620*/  @P1 S2R R7, SR_CgaCtaId ;  /* 0x0000000000071919 */ /* 0x000e220000008800 */
[----:B------:R-:W-:Y:S02]  /*7630*/  SEL R4, RZ, 0x1, !P0 ;  /* 0x00000001ff047807 */ /* 0x000fe40004000000 */
[----:B------:R-:W-:Y:S02]  /*7640*/  IADD3 R16, P0, R16, UR36, RZ ;  /* 0x0000002410107c10 */ /* 0x000fe4000ff1e0ff */
[----:B------:R-:W-:Y:S02]  /*7650*/  @P1 MOV R6, 0x400 ;  /* 0x0000040000061802 */ /* 0x000fe40000000f00 */
[----:B------:R-:W-:Y:S02]  /*7660*/  IADD3.X R17, R17, UR42, RZ, P0, !PT ;  /* 0x0000002a11117c10 */ /* 0x000fe400087fe4ff */
[----:B------:R-:W-:Y:S02]  /*7670*/  ISETP.GE.U32.AND P0, PT, R16, UR8, PT ;  /* 0x0000000810007c0c */ /* 0x000fe4000bf06070 */
[----:B------:R-:W-:-:S02]  /*7680*/  LOP3.LUT R3, R3, R4, RZ, 0x3c, !PT ;  /* 0x0000000403037212 */ /* 0x000fc400078e3cff */
[----:B------:R-:W-:Y:S02]  /*7690*/  ISETP.GE.U32.AND.EX P0, PT, R17, UR9, PT, P0 ;  /* 0x0000000911007c0c */ /* 0x000fe4000bf06100 */
[----:B0-----:R-:W-:Y:S01]  /*76a0*/  @P1 LEA R6, R7, R6, 0x18 ;  /* 0x0000000607061211 */ /* 0x001fe200078ec0ff */
[----:B------:R-:W-:-:S03]  /*76b0*/  IMAD.IADD R7, R13, 0x1, -R5 ;  /* 0x000000010d077824 */ /* 0x000fc600078e0a05 */
[----:B------:R0:W-:Y:S02]  /*76c0*/  @P1 SYNCS.ARRIVE.TRANS64.A1T0 RZ, [R6+URZ+0x88], RZ ;  /* 0x000088ff06ff19a7 */ /* 0x0001e4000810003f */
[----:B------:R-:W-:-:S04]  /*76d0*/  LEA.HI R7, R7, R5, RZ, 0x1f ;  /* 0x0000000507077211 */ /* 0x000fc800078ff8ff */
[----:B------:R-:W-:Y:S01]  /*76e0*/  SHF.R.U32.HI R4, RZ, 0x2, R7 ;  /* 0x00000002ff047819 */ /* 0x000fe20000011607 */
[----:B------:R-:W-:-:S03]  /*76f0*/  IMAD.MOV.U32 R7, RZ, RZ, -0x1 ;  /* 0xffffffffff077424 */ /* 0x000fc600078e00ff */
[--C-:B------:R-:W-:Y:S01]  /*7700*/  @P2 LOP3.LUT R3, R3, 0x1, R4.reuse, 0x78, !PT ;  /* 0x0000000103032812 */ /* 0x100fe200078e7804 */
[----:B------:R-:W-:Y:S01]  /*7710*/  IMAD R13, R4, -0x7, R13 ;  /* 0xfffffff9040d7824 */ /* 0x000fe200078e020d */
[----:B------:R-:W-:Y:S01]  /*7720*/  PRMT R4, RZ, 0x7610, R4 ;  /* 0x00007610ff047816 */ /* 0x000fe20000000004 */
[----:B0-----:R-:W-:Y:S06]  /*7730*/  @P0 BRA `(.L_x_176) ;  /* 0x0000000400500947 */ /* 0x001fec0003800000 */
[----:B------:R-:W0:Y:S01]  /*7740*/  S2R R15, SR_CTAID.X ;  /* 0x00000000000f7919 */ /* 0x000e220000002500 */
[----:B------:R-:W-:Y:S01]  /*7750*/  ULDC.64 UR8, c[0x0][0x628] ;  /* 0x00018a0000087ab9 */ /* 0x000fe20000000a00 */
[----:B------:R-:W1:Y:S01]  /*7760*/  LDC R20, c[0x0][0x144] ;  /* 0x00005100ff147b82 */ /* 0x000e620000000800 */
[----:B------:R-:W-:Y:S01]  /*7770*/  ISETP.NE.U32.AND P0, PT, RZ, UR8, PT ;  /* 0x00000008ff007c0c */ /* 0x000fe2000bf05070 */
[----:B------:R-:W2:Y:S01]  /*7780*/  S2R R12, SR_CTAID.Y ;  /* 0x00000000000c7919 */ /* 0x000ea20000002600 */
[----:B------:R-:W-:Y:S01]  /*7790*/  ULDC UR10, c[0x0][0x150] ;  /* 0x00005400000a7ab9 */ /* 0x000fe20000000800 */
[----:B------:R-:W-:Y:S01]  /*77a0*/  ULDC UR11, c[0x0][0x630] ;  /* 0x00018c00000b7ab9 */ /* 0x000fe20000000800 */
[----:B------:R-:W-:Y:S01]  /*77b0*/  ISETP.NE.AND.EX P0, PT, RZ, UR9, PT, P0 ;  /* 0x00000009ff007c0c */ /* 0x000fe2000bf05300 */
[----:B------:R-:W-:Y:S01]  /*77c0*/  IMAD.MOV.U32 R4, RZ, RZ, R16 ;  /* 0x000000ffff047224 */ /* 0x000fe200078e0010 */
[----:B0-----:R-:W-:-:S05]  /*77d0*/  I2FP.F32.U32 R5, R15 ;  /* 0x0000000f00057245 */ /* 0x001fca0000201000 */
[----:B------:R-:W-:Y:S01]  /*77e0*/  FMUL R21, R5, UR10 ;  /* 0x0000000a05157c20 */ /* 0x000fe20008400000 */
[----:B------:R-:W-:-:S05]  /*77f0*/  IMAD.MOV.U32 R5, RZ, RZ, R17 ;  /* 0x000000ffff057224 */ /* 0x000fca00078e0011 */
[----:B--2---:R-:W-:Y:S05]  /*7800*/  @!P0 BRA `(.L_x_177) ;  /* 0x0000000000288947 */ /* 0x004fea0003800000 */
[----:B------:R-:W-:Y:S02]  /*7810*/  ULDC UR10, c[0x0][0x634] ;  /* 0x00018d00000a7ab9 */ /* 0x000fe40000000800 */
[----:B------:R-:W-:-:S05]  /*7820*/  IADD3 R5, P0, R16, UR10, RZ ;  /* 0x0000000a10057c10 */ /* 0x000fca000ff1e0ff */
[----:B------:R-:W-:-:S04]  /*7830*/  IMAD.X R19, RZ, RZ, R17, P0 ;  /* 0x000000ffff137224 */ /* 0x000fc800000e0611 */
[----:B------:R-:W-:-:S04]  /*7840*/  IMAD.WIDE.U32 R6, R19, UR8, RZ ;  /* 0x0000000813067c25 */ /* 0x000fc8000f8e00ff */
[----:B------:R-:W-:-:S04]  /*7850*/  IMAD.WIDE.U32 R6, P0, R5, UR9, R6 ;  /* 0x0000000905067c25 */ /* 0x000fc8000f800006 */
[----:B------:R-:W-:-:S04]  /*7860*/  IMAD.WIDE.U32 R4, R5, UR8, RZ ;  /* 0x0000000805047c25 */ /* 0x000fc8000f8e00ff */
[----:B------:R-:W-:Y:S01]  /*7870*/  IMAD.MOV.U32 R4, RZ, RZ, R7 ;  /* 0x000000ffff047224 */ /* 0x000fe200078e0007 */
[----:B------:R-:W-:Y:S01]  /*7880*/  IADD3 RZ, P1, R5, R6, RZ ;  /* 0x0000000605ff7210 */ /* 0x000fe20007f3e0ff */
[----:B------:R-:W-:-:S04]  /*7890*/  IMAD.X R5, RZ, RZ, RZ, P0 ;  /* 0x000000ffff057224 */ /* 0x000fc800000e06ff */
[----:B------:R-:W-:-:S08]  /*78a0*/  IMAD.WIDE.U32.X R4, R19, UR9, R4, P1 ;  /* 0x0000000913047c25 */ /* 0x000fd000088e0404 */
.L_x_177:
[--C-:B------:R-:W-:Y:S01]  /*78b0*/  SHF.R.U64 R14, R4, UR11, R5.reuse ;  /* 0x0000000b040e7c19 */ /* 0x100fe20008001205 */
[----:B------:R-:W0:Y:S01]  /*78c0*/  F2I.U32.TRUNC.NTZ R21, R21 ;  /* 0x0000001500157305 */ /* 0x000e22000020f000 */
[----:B------:R-:W-:Y:S01]  /*78d0*/  SHF.R.U32.HI R4, RZ, UR11, R5 ;  /* 0x0000000bff047c19 */ /* 0x000fe20008011605 */
[----:B------:R-:W-:Y:S01]  /*78e0*/  ULDC.64 UR8, c[0x0][0x620] ;  /* 0x0001880000087ab9 */ /* 0x000fe20000000a00 */
[----:B------:R-:W-:Y:S01]  /*78f0*/  IADD3 R7, P0, RZ, -R14, RZ ;  /* 0x8000000eff077210 */ /* 0x000fe20007f1e0ff */
[----:B------:R-:W-:-:S04]  /*7900*/  ULDC.64 UR10, c[0x0][0x640] ;  /* 0x00019000000a7ab9 */ /* 0x000fc80000000a00 */
[----:B------:R-:W-:Y:S01]  /*7910*/  IMAD.X R4, RZ, RZ, ~R4, P0 ;  /* 0x000000ffff047224 */ /* 0x000fe200000e0e04 */
[----:B------:R-:W-:-:S03]  /*7920*/  ISETP.NE.U32.AND P0, PT, RZ, UR10, PT ;  /* 0x0000000aff007c0c */ /* 0x000fc6000bf05070 */
[----:B------:R-:W-:Y:S01]  /*7930*/  IMAD R6, R4, UR8, RZ ;  /* 0x0000000804067c24 */ /* 0x000fe2000f8e02ff */
[----:B------:R-:W-:Y:S01]  /*7940*/  ISETP.NE.AND.EX P0, PT, RZ, UR11, PT, P0 ;  /* 0x0000000bff007c0c */ /* 0x000fe2000bf05300 */
[----:B------:R-:W-:Y:S01]  /*7950*/  IMAD.WIDE.U32 R4, R7, UR8, R16 ;  /* 0x0000000807047c25 */ /* 0x000fe2000f8e0010 */
[----:B------:R-:W-:-:S03]  /*7960*/  ULDC UR8, c[0x0][0x618] ;  /* 0x0001860000087ab9 */ /* 0x000fc60000000800 */
[----:B------:R-:W-:Y:S01]  /*7970*/  IMAD R7, R7, UR9, R6 ;  /* 0x0000000907077c24 */ /* 0x000fe2000f8e0206 */
[----:B------:R-:W-:Y:S01]  /*7980*/  ULDC UR9, c[0x0][0x154] ;  /* 0x0000550000097ab9 */ /* 0x000fe20000000800 */
[----:B0-----:R-:W-:Y:S02]  /*7990*/  IMAD.MOV R6, RZ, RZ, -R21 ;  /* 0x000000ffff067224 */ /* 0x001fe400078e0a15 */
[----:B------:R-:W0:Y:S01]  /*79a0*/  LDC R21, c[0x0][0x148] ;  /* 0x00005200ff157b82 */ /* 0x000e220000000800 */
[----:B------:R-:W-:Y:S02]  /*79b0*/  IMAD.IADD R5, R5, 0x1, R7 ;  /* 0x0000000105057824 */ /* 0x000fe400078e0207 */
[----:B-1----:R-:W-:Y:S01]  /*79c0*/  IMAD R15, R20, R6, R15 ;  /* 0x00000006140f7224 */ /* 0x002fe200078e020f */
[----:B------:R-:W-:Y:S02]  /*79d0*/  I2FP.F32.U32 R6, R12 ;  /* 0x0000000c00067245 */ /* 0x000fe40000201000 */
[----:B------:R-:W-:-:S02]  /*79e0*/  SHF.R.U64 R19, R4, UR8, R5 ;  /* 0x0000000804137c19 */ /* 0x000fc40008001205 */
[----:B------:R-:W-:Y:S01]  /*79f0*/  SHF.R.U32.HI R4, RZ, UR8, R5 ;  /* 0x00000008ff047c19 */ /* 0x000fe20008011605 */
[----:B------:R-:W-:Y:S01]  /*7a00*/  FMUL R6, R6, UR9 ;  /* 0x0000000906067c20 */ /* 0x000fe20008400000 */
[----:B------:R-:W-:Y:S02]  /*7a10*/  ULDC UR8, c[0x0][0x608] ;  /* 0x0001820000087ab9 */ /* 0x000fe40000000800 */
[--C-:B------:R-:W-:Y:S01]  /*7a20*/  SHF.R.U64 R22, R19, UR8, R4.reuse ;  /* 0x0000000813167c19 */ /* 0x100fe20008001204 */
[----:B------:R1:W2:Y:S01]  /*7a30*/  F2I.U32.TRUNC.NTZ R24, R6 ;  /* 0x0000000600187305 */ /* 0x0002a2000020f000 */
[----:B------:R-:W-:Y:S01]  /*7a40*/  SHF.R.U32.HI R5, RZ, UR8, R4 ;  /* 0x00000008ff057c19 */ /* 0x000fe20008011604 */
[----:B------:R-:W-:-:S03]  /*7a50*/  ULDC UR8, c[0x0][0x658] ;  /* 0x0001960000087ab9 */ /* 0x000fc60000000800 */
[--C-:B------:R-:W-:Y:S02]  /*7a60*/  SHF.R.U64 R20, R22, UR8, R5.reuse ;  /* 0x0000000816147c19 */ /* 0x100fe40008001205 */
[----:B------:R-:W-:-:S03]  /*7a70*/  SHF.R.U32.HI R23, RZ, UR8, R5 ;  /* 0x00000008ff177c19 */ /* 0x000fc60008011605 */
[----:B------:R-:W-:Y:S02]  /*7a80*/  IMAD.MOV.U32 R4, RZ, RZ, R20 ;  /* 0x000000ffff047224 */ /* 0x000fe400078e0014 */
[----:B------:R-:W-:Y:S01]  /*7a90*/  IMAD.MOV.U32 R5, RZ, RZ, R23 ;  /* 0x000000ffff057224 */ /* 0x000fe200078e0017 */
[----:B-1----:R-:W-:Y:S06]  /*7aa0*/  @!P0 BRA `(.L_x_178) ;  /* 0x0000000000288947 */ /* 0x002fec0003800000 */
        /* <DEDUP_REMOVED lines=10> */
.L_x_178:
[----:B------:R-:W-:Y:S01]  /*7b50*/  ISETP.NE.AND P0, PT, R2, 0x1, PT ;  /* 0x000000010200780c */ /* 0x000fe20003f05270 */
[----:B------:R-:W-:Y:S01]  /*7b60*/  ULDC UR8, c[0x0][0x648] ;  /* 0x0001920000087ab9 */ /* 0x000fe20000000800 */
[----:B------:R-:W-:Y:S01]  /*7b70*/  LOP3.LUT R22, R22, UR7, RZ, 0xc0, !PT ;  /* 0x0000000716167c12 */ /* 0x000fe2000f8ec0ff */
[----:B--2---:R-:W-:Y:S01]  /*7b80*/  IMAD.MOV R24, RZ, RZ, -R24 ;  /* 0x000000ffff187224 */ /* 0x004fe200078e0a18 */
[----:B------:R-:W-:Y:S01]  /*7b90*/  SHF.R.U64 R5, R4, UR8, R5 ;  /* 0x0000000804057c19 */ /* 0x000fe20008001205 */
[----:B------:R-:W-:Y:S01]  /*7ba0*/  ULDC UR8, c[0x0][0x638] ;  /* 0x00018e0000087ab9 */ /* 0x000fe20000000800 */
[----:B------:R-:W-:Y:S01]  /*7bb0*/  LOP3.LUT R19, R19, UR4, RZ, 0xc0, !PT ;  /* 0x0000000413137c12 */ /* 0x000fe2000f8ec0ff */
[----:B------:R-:W-:Y:S01]  /*7bc0*/  ULDC UR9, c[0x0][0x610] ;  /* 0x0001840000097ab9 */ /* 0x000fe20000000800 */
[----:B------:R-:W-:Y:S02]  /*7bd0*/  IMAD.MOV.U32 R4, RZ, RZ, 0x1 ;  /* 0x00000001ff047424 */ /* 0x000fe400078e00ff */
[----:B------:R-:W-:-:S02]  /*7be0*/  IMAD.MOV R7, RZ, RZ, -R5 ;  /* 0x000000ffff077224 */ /* 0x000fc400078e0a05 */
[----:B------:R-:W-:Y:S02]  /*7bf0*/  IMAD R22, R5, UR5, R22 ;  /* 0x0000000505167c24 */ /* 0x000fe4000f8e0216 */
[----:B0-----:R-:W-:Y:S02]  /*7c00*/  @P0 IMAD R15, R21, R24, R12 ;  /* 0x00000018150f0224 */ /* 0x001fe400078e020c */
[----:B------:R-:W-:Y:S01]  /*7c10*/  IMAD R20, R7, UR8, R20 ;  /* 0x0000000807147c24 */ /* 0x000fe2000f8e0214 */
[----:B------:R-:W-:Y:S01]  /*7c20*/  ULDC UR8, c[0x0][0x600] ;  /* 0x0001800000087ab9 */ /* 0x000fe20000000800 */
[----:B------:R-:W-:Y:S02]  /*7c30*/  IMAD R15, R22, UR9, R15 ;  /* 0x00000009160f7c24 */ /* 0x000fe4000f8e020f */
[----:B------:R-:W-:Y:S02]  /*7c40*/  IMAD R20, R20, UR8, R19 ;  /* 0x0000000814147c24 */ /* 0x000fe4000f8e0213 */
[----:B------:R-:W-:-:S03]  /*7c50*/  IMAD.MOV.U32 R7, RZ, RZ, R14 ;  /* 0x000000ffff077224 */ /* 0x000fc600078e000e */
[----:B------:R-:W-:Y:S02]  /*7c60*/  SEL R19, R20, R15, !P0 ;  /* 0x0000000f14137207 */ /* 0x000fe40004000000 */
[----:B------:R-:W-:-:S07]  /*7c70*/  SEL R12, R15, R20, !P0 ;  /* 0x000000140f0c7207 */ /* 0x000fce0004000000 */
.L_x_176:
[----:B------:R-:W-:Y:S05]  /*7c80*/  BSYNC B1 ;  /* 0x0000000000017941 */ /* 0x000fea0003800000 */
.L_x_175:
[----:B------:R-:W-:-:S13]  /*7c90*/  LOP3.LUT P0, RZ, R4, 0xff, RZ, 0xc0, !PT ;  /* 0x000000ff04ff7812 */ /* 0x000fda000780c0ff */
[----:B------:R-:W-:Y:S05]  /*7ca0*/  @P0 BRA `(.L_x_179) ;  /* 0xfffffff400280947 */ /* 0x000fea000383ffff */
[----:B------:R-:W-:Y:S05]  /*7cb0*/  BSYNC B0 ;  /* 0x0000000000007941 */ /* 0x000fea0003800000 */
.L_x_168:
[----:B------:R-:W-:-:S03]  /*7cc0*/  UMOV UR8, 0xffffffff ;  /* 0xffffffff00087882 */ /* 0x000fc60000000000 */
[----:B------:R-:W-:Y:S05]  /*7cd0*/  BRA.DIV UR8, `(.L_x_180) ;  /* 0x0000000608807947 */ /* 0x000fea000b800000 */
[----:B------:R-:W-:-:S13]  /*7ce0*/  ELECT P6, URZ, PT ;  /* 0x00000000003f782f */ /* 0x000fda00038c0000 */
.L_x_197:
[----:B------:R-:W-:Y:S04]  /*7cf0*/  BSSY B0, `(.L_x_181) ;  /* 0x0000046000007945 */ /* 0x000fe80003800000 */
[----:B------:R-:W-:Y:S05]  /*7d00*/  @!P6 BRA `(.L_x_182) ;  /* 0x000000040010e947 */ /* 0x000fea0003800000 */
[----:B------:R-:W-:-:S04]  /*7d10*/  LOP3.LUT R18, R18, 0x2, RZ, 0xfc, !PT ;  /* 0x0000000212127812 */ /* 0x000fc800078efcff */
[----:B------:R-:W-:-:S13]  /*7d20*/  ISETP.NE.AND P0, PT, R18, 0x3, PT ;  /* 0x000000031200780c */ /* 0x000fda0003f05270 */
[----:B------:R-:W-:Y:S05]  /*7d30*/  @!P0 BRA `(.L_x_183) ;  /* 0x0000000000048947 */ /* 0x000fea0003800000 */
[----:B------:R-:W-:Y:S01]  /*7d40*/  BPT.TRAP 0x1 ;  /* 0x000000040000795c */ /* 0x000fe20000300000 */
.L_x_183:
[----:B------:R-:W0:Y:S01]  /*7d50*/  S2R R5, SR_CgaCtaId ;  /* 0x0000000000057919 */ /* 0x000e220000008800 */
[----:B------:R-:W-:Y:S02]  /*7d60*/  MOV R0, 0x400 ;  /* 0x0000040000007802 */ /* 0x000fe40000000f00 */
[----:B------:R-:W-:Y:S02]  /*7d70*/  SHF.L.U32 R4, R3, 0x1f, RZ ;  /* 0x0000001f03047819 */ /* 0x000fe400000006ff */
[----:B0-----:R-:W-:-:S05]  /*7d80*/  LEA R0, R5, R0, 0x18 ;  /* 0x0000000005007211 */ /* 0x001fca00078ec0ff */
[----:B------:R-:W-:-:S04]  /*7d90*/  VIADD R0, R0, 0x38 ;  /* 0x0000003800007836 */ /* 0x000fc80000000000 */
[C---:B------:R-:W-:Y:S02]  /*7da0*/  IMAD R7, R13.reuse, 0x8, R0 ;  /* 0x000000080d077824 */ /* 0x040fe400078e0200 */
[----:B------:R-:W-:Y:S02]  /*7db0*/  VIADD R13, R13, 0x1 ;  /* 0x000000010d0d7836 */ /* 0x000fe40000000000 */
[----:B------:R-:W0:Y:S03]  /*7dc0*/  SYNCS.PHASECHK.TRANS64.TRYWAIT P0, [R7+URZ], R4 ;  /* 0x00000004070075a7 */ /* 0x000e26000800017f */
[----:B------:R-:W-:-:S04]  /*7dd0*/  ISETP.NE.AND P1, PT, R13, 0x7, PT ;  /* 0x000000070d00780c */ /* 0x000fc80003f25270 */
[----:B------:R-:W-:Y:S02]  /*7de0*/  SEL R2, RZ, 0x1, P1 ;  /* 0x00000001ff027807 */ /* 0x000fe40000800000 */
[----:B------:R-:W-:Y:S02]  /*7df0*/  SEL R13, R13, RZ, P1 ;  /* 0x000000ff0d0d7207 */ /* 0x000fe40000800000 */
[----:B------:R-:W-:-:S03]  /*7e00*/  LOP3.LUT R6, R3, R2, RZ, 0x3c, !PT ;  /* 0x0000000203067212 */ /* 0x000fc600078e3cff */
[----:B------:R-:W-:Y:S01]  /*7e10*/  IMAD R8, R13, 0x8, R0 ;  /* 0x000000080d087824 */ /* 0x000fe200078e0200 */
[----:B------:R-:W-:Y:S01]  /*7e20*/  SHF.L.U32 R5, R6, 0x1f, RZ ;  /* 0x0000001f06057819 */ /* 0x000fe200000006ff */
[----:B0-----:R-:W-:Y:S06]  /*7e30*/  @!P0 BRA `(.L_x_184) ;  /* 0x0000000400488947 */ /* 0x001fec0003800000 */
.L_x_198:
[----:B------:R-:W1:Y:S01]  /*7e40*/  SYNCS.PHASECHK.TRANS64.TRYWAIT P0, [R8+URZ], R5 ;  /* 0x00000005080075a7 */ /* 0x000e62000800017f */
[----:B------:R-:W-:-:S05]  /*7e50*/  VIADD R2, R13, 0x1 ;  /* 0x000000010d027836 */ /* 0x000fca0000000000 */
[----:B------:R-:W-:-:S04]  /*7e60*/  ISETP.NE.AND P1, PT, R2, 0x7, PT ;  /* 0x000000070200780c */ /* 0x000fc80003f25270 */
[----:B------:R-:W-:Y:S02]  /*7e70*/  SEL R3, RZ, 0x1, P1 ;  /* 0x00000001ff037807 */ /* 0x000fe40000800000 */
[----:B0-----:R-:W-:Y:S02]  /*7e80*/  SEL R7, R2, RZ, P1 ;  /* 0x000000ff02077207 */ /* 0x001fe40000800000 */
[----:B------:R-:W-:-:S03]  /*7e90*/  LOP3.LUT R6, R6, R3, RZ, 0x3c, !PT ;  /* 0x0000000306067212 */ /* 0x000fc600078e3cff */
[----:B------:R-:W-:Y:S01]  /*7ea0*/  IMAD R9, R7, 0x8, R0 ;  /* 0x0000000807097824 */ /* 0x000fe200078e0200 */
[----:B------:R-:W-:Y:S01]  /*7eb0*/  SHF.L.U32 R4, R6, 0x1f, RZ ;  /* 0x0000001f06047819 */ /* 0x000fe200000006ff */
[----:B-1----:R-:W-:Y:S06]  /*7ec0*/  @!P0 BRA `(.L_x_185) ;  /* 0x0000000400388947 */ /* 0x002fec0003800000 */
.L_x_199:
[----:B------:R-:W1:Y:S01]  /*7ed0*/  SYNCS.PHASECHK.TRANS64.TRYWAIT P0, [R9+URZ], R4 ;  /* 0x00000004090075a7 */ /* 0x000e62000800017f */
[----:B------:R-:W-:-:S05]  /*7ee0*/  VIADD R2, R7, 0x1 ;  /* 0x0000000107027836 */ /* 0x000fca0000000000 */
[----:B------:R-:W-:-:S04]  /*7ef0*/  ISETP.NE.AND P1, PT, R2, 0x7, PT ;  /* 0x000000070200780c */ /* 0x000fc80003f25270 */
[----:B------:R-:W-:Y:S02]  /*7f00*/  SEL R3, RZ, 0x1, P1 ;  /* 0x00000001ff037807 */ /* 0x000fe40000800000 */
[----:B------:R-:W-:Y:S02]  /*7f10*/  SEL R7, R2, RZ, P1 ;  /* 0x000000ff02077207 */ /* 0x000fe40000800000 */
[----:B------:R-:W-:-:S03]  /*7f20*/  LOP3.LUT R6, R6, R3, RZ, 0x3c, !PT ;  /* 0x0000000306067212 */ /* 0x000fc600078e3cff */
[----:B0-----:R-:W-:Y:S01]  /*7f30*/  IMAD R8, R7, 0x8, R0 ;  /* 0x0000000807087824 */ /* 0x001fe200078e0200 */
[----:B------:R-:W-:Y:S01]  /*7f40*/  SHF.L.U32 R5, R6, 0x1f, RZ ;  /* 0x0000001f06057819 */ /* 0x000fe200000006ff */
[----:B-1----:R-:W-:Y:S06]  /*7f50*/  @!P0 BRA `(.L_x_186) ;  /* 0x0000000400288947 */ /* 0x002fec0003800000 */
.L_x_200:
        /* <DEDUP_REMOVED lines=9> */
.L_x_201:
[----:B------:R-:W1:Y:S01]  /*7ff0*/  SYNCS.PHASECHK.TRANS64.TRYWAIT P0, [R9+URZ], R4 ;  /* 0x00000004090075a7 */ /* 0x000e62000800017f */
[----:B------:R-:W-:-:S05]  /*8000*/  VIADD R2, R7, 0x1 ;  /* 0x0000000107027836 */ /* 0x000fca0000000000 */
[----:B------:R-:W-:-:S04]  /*8010*/  ISETP.NE.AND P1, PT, R2, 0x7, PT ;  /* 0x000000070200780c */ /* 0x000fc80003f25270 */
[----:B------:R-:W-:Y:S02]  /*8020*/  SEL R3, RZ, 0x1, P1 ;  /* 0x00000001ff037807 */ /* 0x000fe40000800000 */
[----:B------:R-:W-:Y:S02]  /*8030*/  SEL R7, R2, RZ, P1 ;  /* 0x000000ff02077207 */ /* 0x000fe40000800000 */
[----:B------:R-:W-:-:S03]  /*8040*/  LOP3.LUT R11, R6, R3, RZ, 0x3c, !PT ;  /* 0x00000003060b7212 */ /* 0x000fc600078e3cff */
[----:B------:R-:W-:Y:S01]  /*8050*/  IMAD R6, R7, 0x8, R0 ;  /* 0x0000000807067824 */ /* 0x000fe200078e0200 */
[----:B0-----:R-:W-:Y:S01]  /*8060*/  SHF.L.U32 R5, R11, 0x1f, RZ ;  /* 0x0000001f0b057819 */ /* 0x001fe200000006ff */
[----:B-1----:R-:W-:Y:S06]  /*8070*/  @!P0 BRA `(.L_x_188) ;  /* 0x0000000400088947 */ /* 0x002fec0003800000 */
.L_x_202:
[----:B------:R-:W1:Y:S01]  /*8080*/  SYNCS.PHASECHK.TRANS64.TRYWAIT P0, [R6+URZ], R5 ;  /* 0x00000005060075a7 */ /* 0x000e62000800017f */
[----:B------:R-:W-:-:S05]  /*8090*/  VIADD R2, R7, 0x1 ;  /* 0x0000000107027836 */ /* 0x000fca0000000000 */
[----:B------:R-:W-:-:S04]  /*80a0*/  ISETP.NE.AND P1, PT, R2, 0x7, PT ;  /* 0x000000070200780c */ /* 0x000fc80003f25270 */
[----:B0-----:R-:W-:Y:S02]  /*80b0*/  SEL R4, RZ, 0x1, P1 ;  /* 0x00000001ff047807 */ /* 0x001fe40000800000 */
[----:B------:R-:W-:Y:S02]  /*80c0*/  SEL R3, R2, RZ, P1 ;  /* 0x000000ff02037207 */ /* 0x000fe40000800000 */
[----:B------:R-:W-:Y:S01]  /*80d0*/  LOP3.LUT R4, R11, R4, RZ, 0x3c, !PT ;  /* 0x000000040b047212 */ /* 0x000fe200078e3cff */
[----:B-1----:R-:W-:Y:S06]  /*80e0*/  @!P0 BRA `(.L_x_189) ;  /* 0x0000000400008947 */ /* 0x002fec0003800000 */
.L_x_203:
[----:B------:R-:W-:Y:S01]  /*80f0*/  IMAD R3, R3, 0x8, R0 ;  /* 0x0000000803037824 */ /* 0x000fe200078e0200 */
[----:B------:R-:W-:-:S07]  /*8100*/  SHF.L.U32 R0, R4, 0x1f, RZ ;  /* 0x0000001f04007819 */ /* 0x000fce00000006ff */
.L_x_190:
[----:B-1----:R1:W2:Y:S02]  /*8110*/  SYNCS.PHASECHK.TRANS64.TRYWAIT P0, [R3+URZ], R0 ;  /* 0x00000000030075a7 */ /* 0x0022a4000800017f */
[----:B--2---:R-:W-:Y:S05]  /*8120*/  @!P0 NANOSLEEP.SYNCS 0x989680 ;  /* 0x009896800000895d */ /* 0x004fea0003900000 */
[----:B------:R-:W2:Y:S02]  /*8130*/  @!P0 SYNCS.PHASECHK.TRANS64 P0, [R3+URZ], R0 ;  /* 0x00000000030085a7 */ /* 0x000ea4000800007f */
[----:B--2---:R-:W-:Y:S05]  /*8140*/  @!P0 BRA `(.L_x_190) ;  /* 0xfffffffc00f08947 */ /* 0x004fea000383ffff */
.L_x_182:
[----:B------:R-:W-:Y:S05]  /*8150*/  BSYNC B0 ;  /* 0x0000000000007941 */ /* 0x000fea0003800000 */
.L_x_181:
[----:B------:R-:W-:Y:S05]  /*8160*/  EXIT ;  /* 0x000000000000794d */ /* 0x000fea0003800000 */
.L_x_21:
[----:B-1----:R1:W2:Y:S02]  /*8170*/  SYNCS.PHASECHK.TRANS64.TRYWAIT P1, [R3+URZ], R0 ;  /* 0x00000000030075a7 */ /* 0x0022a4000802017f */
[----:B--2---:R-:W-:Y:S05]  /*8180*/  @!P1 NANOSLEEP.SYNCS 0x989680 ;  /* 0x009896800000995d */ /* 0x004fea0003900000 */
[----:B------:R-:W2:Y:S02]  /*8190*/  @!P1 SYNCS.PHASECHK.TRANS64 P1, [R3+URZ], R0 ;  /* 0x00000000030095a7 */ /* 0x000ea4000802007f */
[----:B--2---:R-:W-:Y:S05]  /*81a0*/  @!P1 BRA `(.L_x_21) ;  /* 0xfffffffc00f09947 */ /* 0x004fea000383ffff */
[----:B------:R-:W-:Y:S05]  /*81b0*/  BRA `(.L_x_20) ;  /* 0xffffff94009c7947 */ /* 0x000fea000383ffff */
.L_x_26:
[----:B-1----:R1:W2:Y:S02]  /*81c0*/  SYNCS.PHASECHK.TRANS64.TRYWAIT P1, [R5+URZ], R4 ;  /* 0x00000004050075a7 */ /* 0x0022a4000802017f */
[----:B--2---:R-:W-:Y:S05]  /*81d0*/  @!P1 NANOSLEEP.SYNCS 0x989680 ;  /* 0x009896800000995d */ /* 0x004fea0003900000 */
[----:B------:R-:W2:Y:S02]  /*81e0*/  @!P1 SYNCS.PHASECHK.TRANS64 P1, [R5+URZ], R4 ;  /* 0x00000004050095a7 */ /* 0x000ea4000802007f */
[----:B--2---:R-:W-:Y:S05]  /*81f0*/  @!P1 BRA `(.L_x_26) ;  /* 0xfffffffc00f09947 */ /* 0x004fea000383ffff */
[----:B------:R-:W-:Y:S05]  /*8200*/  BRA `(.L_x_25) ;  /* 0xffffff9800787947 */ /* 0x000fea000383ffff */
.L_x_169:
[----:B------:R-:W-:Y:S01]  /*8210*/  BSSY B1, `(.L_x_191) ;  /* 0x0000006000017945 */ /* 0x000fe20003800000 */
[----:B------:R-:W-:-:S07]  /*8220*/  IMAD.MOV.U32 R15, RZ, RZ, -0x1 ;  /* 0xffffffffff0f7424 */ /* 0x000fce00078e00ff */
[----:B------:R-:W-:Y:S05]  /*8230*/  WARPSYNC.COLLECTIVE R15, `(.L_x_192) ;  /* 0x000000000f0c7348 */ /* 0x000fea0003c00000 */
[----:B------:R-:W-:Y:S02]  /*8240*/  ELECT P6, UR62, PT ;  /* 0x00000000003e782f */ /* 0x000fe400038c0000 */
[----:B------:R-:W-:Y:S01]  /*8250*/  MOV R14, UR62 ;  /* 0x0000003e000e7c02 */ /* 0x000fe20008000f00 */
[----:B------:R-:W-:Y:S10]  /*8260*/  ENDCOLLECTIVE ;  /* 0x000000000000791b */ /* 0x000ff40003800000 */
.L_x_192:
[----:B------:R-:W-:Y:S05]  /*8270*/  BSYNC B1 ;  /* 0x0000000000017941 */ /* 0x000fea0003800000 */
.L_x_191:
[----:B------:R-:W-:Y:S05]  /*8280*/  BRA `(.L_x_193) ;  /* 0xffffffec00bc7947 */ /* 0x000fea000383ffff */
.L_x_172:
[----:B0-----:R0:W1:Y:S02]  /*8290*/  SYNCS.PHASECHK.TRANS64.TRYWAIT P0, [R21+URZ+0x38], R12 ;  /* 0x0000380c150075a7 */ /* 0x001064000800017f */
[----:B-1----:R-:W-:Y:S05]  /*82a0*/  @!P0 NANOSLEEP.SYNCS 0x989680 ;  /* 0x009896800000895d */ /* 0x002fea0003900000 */
[----:B------:R-:W1:Y:S02]  /*82b0*/  @!P0 SYNCS.PHASECHK.TRANS64 P0, [R21+URZ+0x38], R12 ;  /* 0x0000380c150085a7 */ /* 0x000e64000800007f */
[----:B-1----:R-:W-:Y:S05]  /*82c0*/  @!P0 BRA `(.L_x_172) ;  /* 0xfffffffc00f08947 */ /* 0x002fea000383ffff */
[----:B------:R-:W-:Y:S05]  /*82d0*/  BRA `(.L_x_194) ;  /* 0xffffffec00f87947 */ /* 0x000fea000383ffff */
.L_x_180:
[----:B------:R-:W-:Y:S01]  /*82e0*/  BSSY B0, `(.L_x_195) ;  /* 0x0000006000007945 */ /* 0x000fe20003800000 */
[----:B------:R-:W-:-:S07]  /*82f0*/  IMAD.MOV.U32 R15, RZ, RZ, -0x1 ;  /* 0xffffffffff0f7424 */ /* 0x000fce00078e00ff */
[----:B------:R-:W-:Y:S05]  /*8300*/  WARPSYNC.COLLECTIVE R15, `(.L_x_196) ;  /* 0x000000000f0c7348 */ /* 0x000fea0003c00000 */
[----:B------:R-:W-:Y:S02]  /*8310*/  ELECT P6, UR62, PT ;  /* 0x00000000003e782f */ /* 0x000fe400038c0000 */
[----:B------:R-:W-:Y:S01]  /*8320*/  MOV R14, UR62 ;  /* 0x0000003e000e7c02 */ /* 0x000fe20008000f00 */
[----:B------:R-:W-:Y:S10]  /*8330*/  ENDCOLLECTIVE ;  /* 0x000000000000791b */ /* 0x000ff40003800000 */
.L_x_196:
[----:B------:R-:W-:Y:S05]  /*8340*/  BSYNC B0 ;  /* 0x0000000000007941 */ /* 0x000fea0003800000 */
.L_x_195:
[----:B------:R-:W-:Y:S05]  /*8350*/  BRA `(.L_x_197) ;  /* 0xfffffff800647947 */ /* 0x000fea000383ffff */
.L_x_184:
[----:B0-----:R0:W1:Y:S02]  /*8360*/  SYNCS.PHASECHK.TRANS64.TRYWAIT P0, [R7+URZ], R4 ;  /* 0x00000004070075a7 */ /* 0x001064000800017f */
[----:B-1----:R-:W-:Y:S05]  /*8370*/  @!P0 NANOSLEEP.SYNCS 0x989680 ;  /* 0x009896800000895d */ /* 0x002fea0003900000 */
[----:B------:R-:W1:Y:S02]  /*8380*/  @!P0 SYNCS.PHASECHK.TRANS64 P0, [R7+URZ], R4 ;  /* 0x00000004070085a7 */ /* 0x000e64000800007f */
[----:B-1----:R-:W-:Y:S05]  /*8390*/  @!P0 BRA `(.L_x_184) ;  /* 0xfffffffc00f08947 */ /* 0x002fea000383ffff */
[----:B------:R-:W-:Y:S05]  /*83a0*/  BRA `(.L_x_198) ;  /* 0xfffffff800a47947 */ /* 0x000fea000383ffff */
.L_x_185:
[----:B0-----:R0:W1:Y:S02]  /*83b0*/  SYNCS.PHASECHK.TRANS64.TRYWAIT P0, [R8+URZ], R5 ;  /* 0x00000005080075a7 */ /* 0x001064000800017f */
[----:B-1----:R-:W-:Y:S05]  /*83c0*/  @!P0 NANOSLEEP.SYNCS 0x989680 ;  /* 0x009896800000895d */ /* 0x002fea0003900000 */
[----:B------:R-:W1:Y:S02]  /*83d0*/  @!P0 SYNCS.PHASECHK.TRANS64 P0, [R8+URZ], R5 ;  /* 0x00000005080085a7 */ /* 0x000e64000800007f */
[----:B-1----:R-:W-:Y:S05]  /*83e0*/  @!P0 BRA `(.L_x_185) ;  /* 0xfffffffc00f08947 */ /* 0x002fea000383ffff */
[----:B------:R-:W-:Y:S05]  /*83f0*/  BRA `(.L_x_199) ;  /* 0xfffffff800b47947 */ /* 0x000fea000383ffff */
.L_x_186:
[----:B0-----:R0:W1:Y:S02]  /*8400*/  SYNCS.PHASECHK.TRANS64.TRYWAIT P0, [R9+URZ], R4 ;  /* 0x00000004090075a7 */ /* 0x001064000800017f */
[----:B-1----:R-:W-:Y:S05]  /*8410*/  @!P0 NANOSLEEP.SYNCS 0x989680 ;  /* 0x009896800000895d */ /* 0x002fea0003900000 */
[----:B------:R-:W1:Y:S02]  /*8420*/  @!P0 SYNCS.PHASECHK.TRANS64 P0, [R9+URZ], R4 ;  /* 0x00000004090085a7 */ /* 0x000e64000800007f */
[----:B-1----:R-:W-:Y:S05]  /*8430*/  @!P0 BRA `(.L_x_186) ;  /* 0xfffffffc00f08947 */ /* 0x002fea000383ffff */
[----:B------:R-:W-:Y:S05]  /*8440*/  BRA `(.L_x_200) ;  /* 0xfffffff800c47947 */ /* 0x000fea000383ffff */
.L_x_187:
[----:B0-----:R0:W1:Y:S02]  /*8450*/  SYNCS.PHASECHK.TRANS64.TRYWAIT P0, [R8+URZ], R5 ;  /* 0x00000005080075a7 */ /* 0x001064000800017f */
[----:B-1----:R-:W-:Y:S05]  /*8460*/  @!P0 NANOSLEEP.SYNCS 0x989680 ;  /* 0x009896800000895d */ /* 0x002fea0003900000 */
[----:B------:R-:W1:Y:S02]  /*8470*/  @!P0 SYNCS.PHASECHK.TRANS64 P0, [R8+URZ], R5 ;  /* 0x00000005080085a7 */ /* 0x000e64000800007f */
[----:B-1----:R-:W-:Y:S05]  /*8480*/  @!P0 BRA `(.L_x_187) ;  /* 0xfffffffc00f08947 */ /* 0x002fea000383ffff */
[----:B------:R-:W-:Y:S05]  /*8490*/  BRA `(.L_x_201) ;  /* 0xfffffff800d47947 */ /* 0x000fea000383ffff */
.L_x_188:
[----:B0-----:R0:W1:Y:S02]  /*84a0*/  SYNCS.PHASECHK.TRANS64.TRYWAIT P0, [R9+URZ], R4 ;  /* 0x00000004090075a7 */ /* 0x001064000800017f */
[----:B-1----:R-:W-:Y:S05]  /*84b0*/  @!P0 NANOSLEEP.SYNCS 0x989680 ;  /* 0x009896800000895d */ /* 0x002fea0003900000 */
[----:B------:R-:W1:Y:S02]  /*84c0*/  @!P0 SYNCS.PHASECHK.TRANS64 P0, [R9+URZ], R4 ;  /* 0x00000004090085a7 */ /* 0x000e64000800007f */
[----:B-1----:R-:W-:Y:S05]  /*84d0*/  @!P0 BRA `(.L_x_188) ;  /* 0xfffffffc00f08947 */ /* 0x002fea000383ffff */
[----:B------:R-:W-:Y:S05]  /*84e0*/  BRA `(.L_x_202) ;  /* 0xfffffff800e47947 */ /* 0x000fea000383ffff */
.L_x_189:
[----:B0-----:R0:W1:Y:S02]  /*84f0*/  SYNCS.PHASECHK.TRANS64.TRYWAIT P0, [R6+URZ], R5 ;  /* 0x00000005060075a7 */ /* 0x001064000800017f */
[----:B-1----:R-:W-:Y:S05]  /*8500*/  @!P0 NANOSLEEP.SYNCS 0x989680 ;  /* 0x009896800000895d */ /* 0x002fea0003900000 */
[----:B------:R-:W1:Y:S02]  /*8510*/  @!P0 SYNCS.PHASECHK.TRANS64 P0, [R6+URZ], R5 ;  /* 0x00000005060085a7 */ /* 0x000e64000800007f */
[----:B-1----:R-:W-:Y:S05]  /*8520*/  @!P0 BRA `(.L_x_189) ;  /* 0xfffffffc00f08947 */ /* 0x002fea000383ffff */
[----:B------:R-:W-:Y:S05]  /*8530*/  BRA `(.L_x_203) ;  /* 0xfffffff800ec7947 */ /* 0x000fea000383ffff */
.L_x_204:
[----:B------:R-:W-:-:S00]  /*8540*/  BRA `(.L_x_204) ;  /* 0xfffffffc00fc7947 */ /* 0x000fc0000383ffff */
[----:B------:R-:W-:-:S00]  /*8550*/  NOP ;  /* 0x0000000000007918 */ /* 0x000fc00000000000 */
        /* <DEDUP_REMOVED lines=10> */
.L_x_205:


//--------------------- .nv.global.init           --------------------------
	.section	.nv.global.init,"aw",@progbits
.nv.global.init:
	.type		$str$22,@object
	.size		$str$22,($str$23 - $str$22)
$str$22:
        /*0000*/ 	.byte	0x6b, 0x5f, 0x74, 0x69, 0x6c, 0x65, 0x5f, 0x63, 0x6f, 0x75, 0x6e, 0x74, 0x20, 0x3e, 0x3d, 0x20
        /*0010*/ 	.byte	0x31, 0x00
	.type		$str$23,@object
	.size		$str$23,(__unnamed_1 - $str$23)
$str$23:
        /*0012*/ 	.byte	0x2f, 0x74, 0x6d, 0x70, 0x2f, 0x63, 0x75, 0x74, 0x6c, 0x61, 0x73, 0x73, 0x5f, 0x73, 0x77, 0x65
        /*0022*/ 	.byte	0x65, 0x70, 0x5f, 0x73, 0x72, 0x63, 0x2f, 0x69, 0x6e, 0x63, 0x6c, 0x75, 0x64, 0x65, 0x2f, 0x63
        /*0032*/ 	.byte	0x75, 0x74, 0x6c, 0x61, 0x73, 0x73, 0x2f, 0x67, 0x65, 0x6d, 0x6d, 0x2f, 0x63, 0x6f, 0x6c, 0x6c
        /*0042*/ 	.byte	0x65, 0x63, 0x74, 0x69, 0x76, 0x65, 0x2f, 0x73, 0x6d, 0x39, 0x30, 0x5f, 0x6d, 0x6d, 0x61, 0x5f
        /*0052*/ 	.byte	0x74, 0x6d, 0x61, 0x5f, 0x67, 0x6d, 0x6d, 0x61, 0x5f, 0x73, 0x73, 0x5f, 0x77, 0x61, 0x72, 0x70
        /*0062*/ 	.byte	0x73, 0x70, 0x65, 0x63, 0x69, 0x61, 0x6c, 0x69, 0x7a, 0x65, 0x64, 0x2e, 0x68, 0x70, 0x70, 0x00
	.type		__unnamed_1,@object
	.size		__unnamed_1,(.L_0 - __unnamed_1)
__unnamed_1:
        /*0072*/ 	.byte	0x76, 0x6f, 0x69, 0x64, 0x20, 0x63, 0x75, 0x74, 0x6c, 0x61, 0x73, 0x73, 0x3a, 0x3a, 0x67, 0x65
        /* <DEDUP_REMOVED lines=178> */
        /*0ba2*/ 	.byte	0x79, 0x5d, 0x00
.L_0:


//--------------------- .nv.shared._ZN7cutlass13device_kernelINS_4gemm6kernel13GemmUniversalIN4cute5tupleIJiiiiEEENS1_10collective13CollectiveMmaINS1_34MainloopSm90TmaGmmaWarpSpecializedILi7ENS5_IJNS4_1CILi4EEENSA_ILi2EEENSA_ILi1EEEEEENS1_35KernelTmaWarpSpecializedCooperativeEEENS5_IJNSA_ILi128EEESH_NSA_ILi32EEEEEENS_10tfloat32_tENS5_IJlSD_lEEESK_SL_NS4_8TiledMMAINS4_8MMA_AtomIJNS4_4SM904GMMA30MMA_64x128x8_F32TF32TF32_SS_TNILNSP_7ScaleInE1ELSR_1EEEEEENS4_6LayoutINS5_IJSC_SD_SD_EEENS5_IJSD_NSA_ILi0EEESW_EEEEENS5_IJNS4_10UnderscoreESZ_SZ_EEEEENS4_23SM90_TMA_LOAD_MULTICASTENS4_14ComposedLayoutINS4_7SwizzleILi3ELi4ELi3EEENS4_18smem_ptr_flag_bitsILi32EEENSU_INS5_IJNSA_ILi8EEESI_EEENS5_IJSI_SD_EEEEEEEvNS4_8identityES12_S1C_vS1D_EENS_8epilogue10collective6detail29Sm90TmaWarpSpecializedAdapterINS1G_15DefaultEpilogueISK_SL_SL_NS1F_6thread17LinearCombinationISK_Li1EffLNS1K_9ScaleType4KindE0ELNS_15FloatRoundStyleE2ESK_EENS1_15EpilogueDefaultEEEEEvvEEEEvNT_6ParamsE --------------------------
	.section	.nv.shared._ZN7cutlass13device_kernelINS_4gemm6kernel13GemmUniversalIN4cute5tupleIJiiiiEEENS1_10collective13CollectiveMmaINS1_34MainloopSm90TmaGmmaWarpSpecializedILi7ENS5_IJNS4_1CILi4EEENSA_ILi2EEENSA_ILi1EEEEEENS1_35KernelTmaWarpSpecializedCooperativeEEENS5_IJNSA_ILi128EEESH_NSA_ILi32EEEEEENS_10tfloat32_tENS5_IJlSD_lEEESK_SL_NS4_8TiledMMAINS4_8MMA_AtomIJNS4_4SM904GMMA30MMA_64x128x8_F32TF32TF32_SS_TNILNSP_7ScaleInE1ELSR_1EEEEEENS4_6LayoutINS5_IJSC_SD_SD_EEENS5_IJSD_NSA_ILi0EEESW_EEEEENS5_IJNS4_10UnderscoreESZ_SZ_EEEEENS4_23SM90_TMA_LOAD_MULTICASTENS4_14ComposedLayoutINS4_7SwizzleILi3ELi4ELi3EEENS4_18smem_ptr_flag_bitsILi32EEENSU_INS5_IJNSA_ILi8EEESI_EEENS5_IJSI_SD_EEEEEEEvNS4_8identityES12_S1C_vS1D_EENS_8epilogue10collective6detail29Sm90TmaWarpSpecializedAdapterINS1G_15DefaultEpilogueISK_SL_SL_NS1F_6thread17LinearCombinationISK_Li1EffLNS1K_9ScaleType4KindE0ELNS_15FloatRoundStyleE2ESK_EENS1_15EpilogueDefaultEEEEEvvEEEEvNT_6ParamsE,"aw",@nobits
	.sectionflags	@""
	.align	16
	.zero		1024


//--------------------- .nv.shared.reserved.0     --------------------------
	.section	.nv.shared.reserved.0,"aw",@nobits
	.weak		__nv_reservedSMEM_offset_0_alias
	.size		__nv_reservedSMEM_offset_0_alias, 0, 0
	.other		__nv_reservedSMEM_offset_0_alias,@"STO_CUDA_RESERVED_SHARED STV_DEFAULT"
__nv_reservedSMEM_offset_0_alias:
	.zero		0


//--------------------- .nv.global                --------------------------
	.section	.nv.global,"aw",@nobits
.nv.global:
	.type		_ZN40_INTERNAL_bdb5dfe5_4_k_cu_c960447b_333974cute1_E,@object
	.size		_ZN40_INTERNAL_bdb5dfe5_4_k_cu_c960447b_333974cute1_E,(_ZN40_INTERNAL_bdb5dfe5_4_k_cu_c960447b_333974cuda3std3__45__cpo6cbeginE - _ZN40_INTERNAL_bdb5dfe5_4_k_cu_c960447b_333974cute1_E)
_ZN40_INTERNAL_bdb5dfe5_4_k_cu_c960447b_333974cute1_E:
	.zero		1
	.type		_ZN40_INTERNAL_bdb5dfe5_4_k_cu_c960447b_333974cuda3std3__45__cpo6cbeginE,@object
	.size		_ZN40_INTERNAL_bdb5dfe5_4_k_cu_c960447b_333974cuda3std3__45__cpo6cbeginE,(_ZN40_INTERNAL_bdb5dfe5_4_k_cu_c960447b_333974cuda3std3__48in_placeE - _ZN40_INTERNAL_bdb5dfe5_4_k_cu_c960447b_333974cuda3std3__45__cpo6cbeginE)
_ZN40_INTERNAL_bdb5dfe5_4_k_cu_c960447b_333974cuda3std3__45__cpo6cbeginE:
	.zero		1
	.type		_ZN40_INTERNAL_bdb5dfe5_4_k_cu_c960447b_333974cuda3std3__48in_placeE,@object
	.size		_ZN40_INTERNAL_bdb5dfe5_4_k_cu_c960447b_333974cuda3std3__48in_placeE,(_ZN40_INTERNAL_bdb5dfe5_4_k_cu_c960447b_333974cuda3std6ranges3__45__cpo9iter_moveE - _ZN40_INTERNAL_bdb5dfe5_4_k_cu_c960447b_333974cuda3std3__48in_placeE)
_ZN40_INTERNAL_bdb5dfe5_4_k_cu_c960447b_333974cuda3std3__48in_placeE:
	.zero		1
	.type		_ZN40_INTERNAL_bdb5dfe5_4_k_cu_c960447b_333974cuda3std6ranges3__45__cpo9iter_moveE,@object
	.size		_ZN40_INTERNAL_bdb5dfe5_4_k_cu_c960447b_333974cuda3std6ranges3__45__cpo9iter_moveE,(_ZN40_INTERNAL_bdb5dfe5_4_k_cu_c960447b_333974cuda3std3__45__cpo5beginE - _ZN40_INTERNAL_bdb5dfe5_4_k_cu_c960447b_333974cuda3std6ranges3__45__cpo9iter_moveE)
_ZN40_INTERNAL_bdb5dfe5_4_k_cu_c960447b_333974cuda3std6ranges3__45__cpo9iter_moveE:
	.zero		1
	.type		_ZN40_INTERNAL_bdb5dfe5_4_k_cu_c960447b_333974cuda3std3__45__cpo5beginE,@object
	.size		_ZN40_INTERNAL_bdb5dfe5_4_k_cu_c960447b_333974cuda3std3__45__cpo5beginE,(_ZN40_INTERNAL_bdb5dfe5_4_k_cu_c960447b_333974cuda3std3__442_GLOBAL__N__bdb5dfe5_4_k_cu_c960447b_333976ignoreE - _ZN40_INTERNAL_bdb5dfe5_4_k_cu_c960447b_333974cuda3std3__45__cpo5beginE)
_ZN40_INTERNAL_bdb5dfe5_4_k_cu_c960447b_333974cuda3std3__45__cpo5beginE:
	.zero		1
	.type		_ZN40_INTERNAL_bdb5dfe5_4_k_cu_c960447b_333974cuda3std3__442_GLOBAL__N__bdb5dfe5_4_k_cu_c960447b_333976ignoreE,@object
	.size		_ZN40_INTERNAL_bdb5dfe5_4_k_cu_c960447b_333974cuda3std3__442_GLOBAL__N__bdb5dfe5_4_k_cu_c960447b_333976ignoreE,(_ZN40_INTERNAL_bdb5dfe5_4_k_cu_c960447b_333974cute7productE - _ZN40_INTERNAL_bdb5dfe5_4_k_cu_c960447b_333974cuda3std3__442_GLOBAL__N__bdb5dfe5_4_k_cu_c960447b_333976ignoreE)
_ZN40_INTERNAL_bdb5dfe5_4_k_cu_c960447b_333974cuda3std3__442_GLOBAL__N__bdb5dfe5_4_k_cu_c960447b_333976ignoreE:
	.zero		1
	.type		_ZN40_INTERNAL_bdb5dfe5_4_k_cu_c960447b_333974cute7productE,@object
	.size		_ZN40_INTERNAL_bdb5dfe5_4_k_cu_c960447b_333974cute7productE,(_ZN40_INTERNAL_bdb5dfe5_4_k_cu_c960447b_333974cuda3std3__45__cpo3endE - _ZN40_INTERNAL_bdb5dfe5_4_k_cu_c960447b_333974cute7productE)
_ZN40_INTERNAL_bdb5dfe5_4_k_cu_c960447b_333974cute7productE:
	.zero		1
	.type		_ZN40_INTERNAL_bdb5dfe5_4_k_cu_c960447b_333974cuda3std3__45__cpo3endE,@object
	.size		_ZN40_INTERNAL_bdb5dfe5_4_k_cu_c960447b_333974cuda3std3__45__cpo3endE,(_ZN40_INTERNAL_bdb5dfe5_4_k_cu_c960447b_333974cuda3std3__419piecewise_constructE - _ZN40_INTERNAL_bdb5dfe5_4_k_cu_c960447b_333974cuda3std3__45__cpo3endE)
_ZN40_INTERNAL_bdb5dfe5_4_k_cu_c960447b_333974cuda3std3__45__cpo3endE:
	.zero		1
	.type		_ZN40_INTERNAL_bdb5dfe5_4_k_cu_c960447b_333974cuda3std3__419piecewise_constructE,@object
	.size		_ZN40_INTERNAL_bdb5dfe5_4_k_cu_c960447b_333974cuda3std3__419piecewise_constructE,(_ZN40_INTERNAL_bdb5dfe5_4_k_cu_c960447b_333974cuda3std3__45__cpo4cendE - _ZN40_INTERNAL_bdb5dfe5_4_k_cu_c960447b_333974cuda3std3__419piecewise_constructE)
_ZN40_INTERNAL_bdb5dfe5_4_k_cu_c960447b_333974cuda3std3__419piecewise_constructE:
	.zero		1
	.type		_ZN40_INTERNAL_bdb5dfe5_4_k_cu_c960447b_333974cuda3std3__45__cpo4cendE,@object
	.size		_ZN40_INTERNAL_bdb5dfe5_4_k_cu_c960447b_333974cuda3std3__45__cpo4cendE,(_ZN40_INTERNAL_bdb5dfe5_4_k_cu_c960447b_333974cuda3std6ranges3__45__cpo4swapE - _ZN40_INTERNAL_bdb5dfe5_4_k_cu_c960447b_333974cuda3std3__45__cpo4cendE)
_ZN40_INTERNAL_bdb5dfe5_4_k_cu_c960447b_333974cuda3std3__45__cpo4cendE:
	.zero		1
	.type		_ZN40_INTERNAL_bdb5dfe5_4_k_cu_c960447b_333974cuda3std6ranges3__45__cpo4swapE,@object
	.size		_ZN40_INTERNAL_bdb5dfe5_4_k_cu_c960447b_333974cuda3std6ranges3__45__cpo4swapE,(.L_8 - _ZN40_INTERNAL_bdb5dfe5_4_k_cu_c960447b_333974cuda3std6ranges3__45__cpo4swapE)
_ZN40_INTERNAL_bdb5dfe5_4_k_cu_c960447b_333974cuda3std6ranges3__45__cpo4swapE:
	.zero		1
.L_8:


//--------------------- .nv.constant0._ZN7cutlass13device_kernelINS_4gemm6kernel13GemmUniversalIN4cute5tupleIJiiiiEEENS1_10collective13CollectiveMmaINS1_34MainloopSm90TmaGmmaWarpSpecializedILi7ENS5_IJNS4_1CILi4EEENSA_ILi2EEENSA_ILi1EEEEEENS1_35KernelTmaWarpSpecializedCooperativeEEENS5_IJNSA_ILi128EEESH_NSA_ILi32EEEEEENS_10tfloat32_tENS5_IJlSD_lEEESK_SL_NS4_8TiledMMAINS4_8MMA_AtomIJNS4_4SM904GMMA30MMA_64x128x8_F32TF32TF32_SS_TNILNSP_7ScaleInE1ELSR_1EEEEEENS4_6LayoutINS5_IJSC_SD_SD_EEENS5_IJSD_NSA_ILi0EEESW_EEEEENS5_IJNS4_10UnderscoreESZ_SZ_EEEEENS4_23SM90_TMA_LOAD_MULTICASTENS4_14ComposedLayoutINS4_7SwizzleILi3ELi4ELi3EEENS4_18smem_ptr_flag_bitsILi32EEENSU_INS5_IJNSA_ILi8EEESI_EEENS5_IJSI_SD_EEEEEEEvNS4_8identityES12_S1C_vS1D_EENS_8epilogue10collective6detail29Sm90TmaWarpSpecializedAdapterINS1G_15DefaultEpilogueISK_SL_SL_NS1F_6thread17LinearCombinationISK_Li1EffLNS1K_9ScaleType4KindE0ELNS_15FloatRoundStyleE2ESK_EENS1_15EpilogueDefaultEEEEEvvEEEEvNT_6ParamsE --------------------------
	.section	.nv.constant0._ZN7cutlass13device_kernelINS_4gemm6kernel13GemmUniversalIN4cute5tupleIJiiiiEEENS1_10collective13CollectiveMmaINS1_34MainloopSm90TmaGmmaWarpSpecializedILi7ENS5_IJNS4_1CILi4EEENSA_ILi2EEENSA_ILi1EEEEEENS1_35KernelTmaWarpSpecializedCooperativeEEENS5_IJNSA_ILi128EEESH_NSA_ILi32EEEEEENS_10tfloat32_tENS5_IJlSD_lEEESK_SL_NS4_8TiledMMAINS4_8MMA_AtomIJNS4_4SM904GMMA30MMA_64x128x8_F32TF32TF32_SS_TNILNSP_7ScaleInE1ELSR_1EEEEEENS4_6LayoutINS5_IJSC_SD_SD_EEENS5_IJSD_NSA_ILi0EEESW_EEEEENS5_IJNS4_10UnderscoreESZ_SZ_EEEEENS4_23SM90_TMA_LOAD_MULTICASTENS4_14ComposedLayoutINS4_7SwizzleILi3ELi4ELi3EEENS4_18smem_ptr_flag_bitsILi32EEENSU_INS5_IJNSA_ILi8EEESI_EEENS5_IJSI_SD_EEEEEEEvNS4_8identityES12_S1C_vS1D_EENS_8epilogue10collective6detail29Sm90TmaWarpSpecializedAdapterINS1G_15DefaultEpilogueISK_SL_SL_NS1F_6thread17LinearCombinationISK_Li1EffLNS1K_9ScaleType4KindE0ELNS_15FloatRoundStyleE2ESK_EENS1_15EpilogueDefaultEEEEEvvEEEEvNT_6ParamsE,"a",@progbits
	.sectionflags	@""
	.align	4
.nv.constant0._ZN7cutlass13device_kernelINS_4gemm6kernel13GemmUniversalIN4cute5tupleIJiiiiEEENS1_10collective13CollectiveMmaINS1_34MainloopSm90TmaGmmaWarpSpecializedILi7ENS5_IJNS4_1CILi4EEENSA_ILi2EEENSA_ILi1EEEEEENS1_35KernelTmaWarpSpecializedCooperativeEEENS5_IJNSA_ILi128EEESH_NSA_ILi32EEEEEENS_10tfloat32_tENS5_IJlSD_lEEESK_SL_NS4_8TiledMMAINS4_8MMA_AtomIJNS4_4SM904GMMA30MMA_64x128x8_F32TF32TF32_SS_TNILNSP_7ScaleInE1ELSR_1EEEEEENS4_6LayoutINS5_IJSC_SD_SD_EEENS5_IJSD_NSA_ILi0EEESW_EEEEENS5_IJNS4_10UnderscoreESZ_SZ_EEEEENS4_23SM90_TMA_LOAD_MULTICASTENS4_14ComposedLayoutINS4_7SwizzleILi3ELi4ELi3EEENS4_18smem_ptr_flag_bitsILi32EEENSU_INS5_IJNSA_ILi8EEESI_EEENS5_IJSI_SD_EEEEEEEvNS4_8identityES12_S1C_vS1D_EENS_8epilogue10collective6detail29Sm90TmaWarpSpecializedAdapterINS1G_15DefaultEpilogueISK_SL_SL_NS1F_6thread17LinearCombinationISK_Li1EffLNS1K_9ScaleType4KindE0ELNS_15FloatRoundStyleE2ESK_EENS1_15EpilogueDefaultEEEEEvvEEEEvNT_6ParamsE:
	.zero		1664


//--------------------- SYMBOLS --------------------------

	.type		.nv.reservedSmem.offset0,@object
	.size		.nv.reservedSmem.offset0,0x4
	.type		__assertfail,@function
